// auto-generated by cutlass_sweep.gemm — config: {"arch": "sm_90", "cluster_m": 2, "cluster_n": 1, "dtype": "bf16", "dtype_b": "bf16", "layout": "nt", "stages": 0, "tile_k": 64, "tile_m": 128, "tile_n": 240}
#include "cutlass/cutlass.h"
#include "cutlass/gemm/collective/collective_builder.hpp"
#include "cutlass/gemm/device/gemm_universal_adapter.h"
#include "cutlass/gemm/kernel/gemm_universal.hpp"
#include "cutlass/epilogue/collective/collective_builder.hpp"

using ElemA = cutlass::bfloat16_t;
using ElemB = cutlass::bfloat16_t;
using ElemCD = cutlass::bfloat16_t;
using Acc  = float;
using TileShape    = cute::Shape<cute::_128, cute::_240, cute::_64>;
using ClusterShape = cute::Shape<cute::_2, cute::_1, cute::_1>;

using CollectiveEpilogue = typename cutlass::epilogue::collective::CollectiveBuilder<
    cutlass::arch::Sm90, cutlass::arch::OpClassTensorOp,
    TileShape, ClusterShape,
    cutlass::epilogue::collective::EpilogueTileAuto,
    Acc, Acc,
    ElemCD, cutlass::layout::RowMajor, 128 / cutlass::sizeof_bits<ElemCD>::value,
    ElemCD, cutlass::layout::RowMajor, 128 / cutlass::sizeof_bits<ElemCD>::value,
    cutlass::epilogue::collective::EpilogueScheduleAuto
  >::CollectiveOp;

using CollectiveMainloop = typename cutlass::gemm::collective::CollectiveBuilder<
    cutlass::arch::Sm90, cutlass::arch::OpClassTensorOp,
    ElemA, cutlass::layout::RowMajor, 128 / cutlass::sizeof_bits<ElemA>::value,
    ElemB, cutlass::layout::ColumnMajor, 128 / cutlass::sizeof_bits<ElemB>::value,
    Acc,
    TileShape, ClusterShape,
    cutlass::gemm::collective::StageCountAutoCarveout<static_cast<int>(sizeof(typename CollectiveEpilogue::SharedStorage))>,
    cutlass::gemm::collective::KernelScheduleAuto
  >::CollectiveOp;

using GemmKernel = cutlass::gemm::kernel::GemmUniversal<
    cute::Shape<int,int,int,int>,
    CollectiveMainloop,
    CollectiveEpilogue
>;
using Gemm = cutlass::gemm::device::GemmUniversalAdapter<GemmKernel>;

// Force the device kernel symbol into the cubin without needing a host main.
auto* _anchor = &cutlass::device_kernel<GemmKernel>;


// ===== COMPILED SASS (sm_90a) =====

	.target	sm_90a

	.elftype	@"ET_EXEC"


//--------------------- .note.nv.tkinfo           --------------------------
	.section	.note.nv.tkinfo,"",@"SHT_NOTE"
	.sectionflags	@"SHF_NOTE_NV_TKINFO"
	.tkinfo
        /*0018*/ 	.word	0x00000002
        /*0030*/ 	.string	""
        /*0030*/ 	.string	"ptxas"
        /*0030*/ 	.string	"Cuda compilation tools, release 13.0, V13.0.88"
        /*0030*/ 	.string	"Build cuda_13.0.r13.0/compiler.36424714_0"
        /*0030*/ 	.string	"-arch sm_90a -m 64 "



//--------------------- .note.nv.cuinfo           --------------------------
	.section	.note.nv.cuinfo,"",@"SHT_NOTE"
	.sectionflags	@"SHF_NOTE_NV_CUINFO"
        /*0018*/ 	.short	0x0002
        /*001a*/ 	.short	0x005a
        /*001c*/ 	.short	0x0082
	.zero		2


//--------------------- .nv.info                  --------------------------
	.section	.nv.info,"",@"SHT_CUDA_INFO"
	.align	4


	//----- nvinfo : EIATTR_REGCOUNT
	.align		4
        /*0000*/ 	.byte	0x04, 0x2f
        /*0002*/ 	.short	(.L_15 - .L_14)
	.align		4
.L_14:
        /*0004*/ 	.word	index@(_ZN7cutlass13device_kernelINS_4gemm6kernel13GemmUniversalIN4cute5tupleIJiiiiEEENS1_10collective13CollectiveMmaINS1_34MainloopSm90TmaGmmaWarpSpecializedILi4ENS5_IJNS4_1CILi2EEENSA_ILi1EEESC_EEENS1_35KernelTmaWarpSpecializedCooperativeEEENS5_IJNSA_ILi128EEENSA_ILi240EEENSA_ILi64EEEEEENS_10bfloat16_tENS5_IJlSC_lEEESK_SL_NS4_8TiledMMAINS4_8MMA_AtomIJNS4_4SM904GMMA27MMA_64x16x16_F32BF16BF16_SSILNSP_5MajorE0ELSR_0ELNSP_7ScaleInE1ELSS_1EEEEEENS4_6LayoutISD_NS5_IJSC_NSA_ILi0EEESW_EEEEENS5_IJNS4_10UnderscoreESZ_SZ_EEEEENS4_13SM90_TMA_LOADENS4_14ComposedLayoutINS4_7SwizzleILi3ELi4ELi3EEENS4_18smem_ptr_flag_bitsILi16EEENSV_INS5_IJNSA_ILi8EEESI_EEENS5_IJSI_SC_EEEEEEEvNS4_8identityENS4_23SM90_TMA_LOAD_MULTICASTES1C_vS1D_EENS_8epilogue10collective6detail29Sm90TmaWarpSpecializedAdapterINS1H_15DefaultEpilogueISK_SL_SL_NS1G_6thread17LinearCombinationISK_Li1EffLNS1L_9ScaleType4KindE0ELNS_15FloatRoundStyleE2ESK_EENS1_15EpilogueDefaultEEEEEvvEEEEvNT_6ParamsE)
        /*0008*/ 	.word	0x000000a8


	//----- nvinfo : EIATTR_FRAME_SIZE
	.align		4
.L_15:
        /*000c*/ 	.byte	0x04, 0x11
        /*000e*/ 	.short	(.L_17 - .L_16)
	.align		4
.L_16:
        /*0010*/ 	.word	index@(_ZN7cutlass13device_kernelINS_4gemm6kernel13GemmUniversalIN4cute5tupleIJiiiiEEENS1_10collective13CollectiveMmaINS1_34MainloopSm90TmaGmmaWarpSpecializedILi4ENS5_IJNS4_1CILi2EEENSA_ILi1EEESC_EEENS1_35KernelTmaWarpSpecializedCooperativeEEENS5_IJNSA_ILi128EEENSA_ILi240EEENSA_ILi64EEEEEENS_10bfloat16_tENS5_IJlSC_lEEESK_SL_NS4_8TiledMMAINS4_8MMA_AtomIJNS4_4SM904GMMA27MMA_64x16x16_F32BF16BF16_SSILNSP_5MajorE0ELSR_0ELNSP_7ScaleInE1ELSS_1EEEEEENS4_6LayoutISD_NS5_IJSC_NSA_ILi0EEESW_EEEEENS5_IJNS4_10UnderscoreESZ_SZ_EEEEENS4_13SM90_TMA_LOADENS4_14ComposedLayoutINS4_7SwizzleILi3ELi4ELi3EEENS4_18smem_ptr_flag_bitsILi16EEENSV_INS5_IJNSA_ILi8EEESI_EEENS5_IJSI_SC_EEEEEEEvNS4_8identityENS4_23SM90_TMA_LOAD_MULTICASTES1C_vS1D_EENS_8epilogue10collective6detail29Sm90TmaWarpSpecializedAdapterINS1H_15DefaultEpilogueISK_SL_SL_NS1G_6thread17LinearCombinationISK_Li1EffLNS1L_9ScaleType4KindE0ELNS_15FloatRoundStyleE2ESK_EENS1_15EpilogueDefaultEEEEEvvEEEEvNT_6ParamsE)
        /*0014*/ 	.word	0x00000000


	//----- nvinfo : EIATTR_MIN_STACK_SIZE
	.align		4
.L_17:
        /*0018*/ 	.byte	0x04, 0x12
        /*001a*/ 	.short	(.L_19 - .L_18)
	.align		4
.L_18:
        /*001c*/ 	.word	index@(_ZN7cutlass13device_kernelINS_4gemm6kernel13GemmUniversalIN4cute5tupleIJiiiiEEENS1_10collective13CollectiveMmaINS1_34MainloopSm90TmaGmmaWarpSpecializedILi4ENS5_IJNS4_1CILi2EEENSA_ILi1EEESC_EEENS1_35KernelTmaWarpSpecializedCooperativeEEENS5_IJNSA_ILi128EEENSA_ILi240EEENSA_ILi64EEEEEENS_10bfloat16_tENS5_IJlSC_lEEESK_SL_NS4_8TiledMMAINS4_8MMA_AtomIJNS4_4SM904GMMA27MMA_64x16x16_F32BF16BF16_SSILNSP_5MajorE0ELSR_0ELNSP_7ScaleInE1ELSS_1EEEEEENS4_6LayoutISD_NS5_IJSC_NSA_ILi0EEESW_EEEEENS5_IJNS4_10UnderscoreESZ_SZ_EEEEENS4_13SM90_TMA_LOADENS4_14ComposedLayoutINS4_7SwizzleILi3ELi4ELi3EEENS4_18smem_ptr_flag_bitsILi16EEENSV_INS5_IJNSA_ILi8EEESI_EEENS5_IJSI_SC_EEEEEEEvNS4_8identityENS4_23SM90_TMA_LOAD_MULTICASTES1C_vS1D_EENS_8epilogue10collective6detail29Sm90TmaWarpSpecializedAdapterINS1H_15DefaultEpilogueISK_SL_SL_NS1G_6thread17LinearCombinationISK_Li1EffLNS1L_9ScaleType4KindE0ELNS_15FloatRoundStyleE2ESK_EENS1_15EpilogueDefaultEEEEEvvEEEEvNT_6ParamsE)
        /*0020*/ 	.word	0x00000000
.L_19:


//--------------------- .nv.compat                --------------------------
	.section	.nv.compat,"",@"SHT_CUDA_COMPAT_INFO"
	.align	4
        /*0000*/ 	.byte	0x02, 0x09, 0x01, 0x00, 0x02, 0x02, 0x04, 0x00, 0x02, 0x05, 0x05, 0x00, 0x03, 0x07, 0x01, 0x01
        /*0010*/ 	.byte	0x02, 0x03, 0x01, 0x00, 0x02, 0x06, 0x01, 0x00, 0x04, 0x0b, 0x08, 0x00, 0x00, 0x00, 0x00, 0x00
        /*0020*/ 	.byte	0x00, 0x00, 0x00, 0x00


//--------------------- .nv.info._ZN7cutlass13device_kernelINS_4gemm6kernel13GemmUniversalIN4cute5tupleIJiiiiEEENS1_10collective13CollectiveMmaINS1_34MainloopSm90TmaGmmaWarpSpecializedILi4ENS5_IJNS4_1CILi2EEENSA_ILi1EEESC_EEENS1_35KernelTmaWarpSpecializedCooperativeEEENS5_IJNSA_ILi128EEENSA_ILi240EEENSA_ILi64EEEEEENS_10bfloat16_tENS5_IJlSC_lEEESK_SL_NS4_8TiledMMAINS4_8MMA_AtomIJNS4_4SM904GMMA27MMA_64x16x16_F32BF16BF16_SSILNSP_5MajorE0ELSR_0ELNSP_7ScaleInE1ELSS_1EEEEEENS4_6LayoutISD_NS5_IJSC_NSA_ILi0EEESW_EEEEENS5_IJNS4_10UnderscoreESZ_SZ_EEEEENS4_13SM90_TMA_LOADENS4_14ComposedLayoutINS4_7SwizzleILi3ELi4ELi3EEENS4_18smem_ptr_flag_bitsILi16EEENSV_INS5_IJNSA_ILi8EEESI_EEENS5_IJSI_SC_EEEEEEEvNS4_8identityENS4_23SM90_TMA_LOAD_MULTICASTES1C_vS1D_EENS_8epilogue10collective6detail29Sm90TmaWarpSpecializedAdapterINS1H_15DefaultEpilogueISK_SL_SL_NS1G_6thread17LinearCombinationISK_Li1EffLNS1L_9ScaleType4KindE0ELNS_15FloatRoundStyleE2ESK_EENS1_15EpilogueDefaultEEEEEvvEEEEvNT_6ParamsE --------------------------
	.section	.nv.info._ZN7cutlass13device_kernelINS_4gemm6kernel13GemmUniversalIN4cute5tupleIJiiiiEEENS1_10collective13CollectiveMmaINS1_34MainloopSm90TmaGmmaWarpSpecializedILi4ENS5_IJNS4_1CILi2EEENSA_ILi1EEESC_EEENS1_35KernelTmaWarpSpecializedCooperativeEEENS5_IJNSA_ILi128EEENSA_ILi240EEENSA_ILi64EEEEEENS_10bfloat16_tENS5_IJlSC_lEEESK_SL_NS4_8TiledMMAINS4_8MMA_AtomIJNS4_4SM904GMMA27MMA_64x16x16_F32BF16BF16_SSILNSP_5MajorE0ELSR_0ELNSP_7ScaleInE1ELSS_1EEEEEENS4_6LayoutISD_NS5_IJSC_NSA_ILi0EEESW_EEEEENS5_IJNS4_10UnderscoreESZ_SZ_EEEEENS4_13SM90_TMA_LOADENS4_14ComposedLayoutINS4_7SwizzleILi3ELi4ELi3EEENS4_18smem_ptr_flag_bitsILi16EEENSV_INS5_IJNSA_ILi8EEESI_EEENS5_IJSI_SC_EEEEEEEvNS4_8identityENS4_23SM90_TMA_LOAD_MULTICASTES1C_vS1D_EENS_8epilogue10collective6detail29Sm90TmaWarpSpecializedAdapterINS1H_15DefaultEpilogueISK_SL_SL_NS1G_6thread17LinearCombinationISK_Li1EffLNS1L_9ScaleType4KindE0ELNS_15FloatRoundStyleE2ESK_EENS1_15EpilogueDefaultEEEEEvvEEEEvNT_6ParamsE,"",@"SHT_CUDA_INFO"
	.sectionflags	@""
	.align	4


	//----- nvinfo : EIATTR_CUDA_API_VERSION
	.align		4
        /*0000*/ 	.byte	0x04, 0x37
        /*0002*/ 	.short	(.L_21 - .L_20)
.L_20:
        /*0004*/ 	.word	0x00000082


	//----- nvinfo : EIATTR_KPARAM_INFO
	.align		4
.L_21:
        /*0008*/ 	.byte	0x04, 0x17
        /*000a*/ 	.short	(.L_23 - .L_22)
.L_22:
        /*000c*/ 	.word	0x00000000
        /*0010*/ 	.short	0x0000
        /*0012*/ 	.short	0x0070
        /*0014*/ 	.byte	0x00, 0xf0, 0x01, 0x10


	//----- nvinfo : EIATTR_SPARSE_MMA_MASK
	.align		4
.L_23:
        /*0018*/ 	.byte	0x03, 0x50
        /*001a*/ 	.short	0x0000


	//----- nvinfo : EIATTR_MAXREG_COUNT
	.align		4
        /*001c*/ 	.byte	0x03, 0x1b
        /*001e*/ 	.short	0x00a8


	//----- nvinfo : EIATTR_NUM_BARRIERS
	.align		4
        /*0020*/ 	.byte	0x02, 0x4c
        /*0022*/ 	.byte	0x01
	.zero		1


	//----- nvinfo : EIATTR_EXTERNS
	.align		4
        /*0024*/ 	.byte	0x04, 0x0f
        /*0026*/ 	.short	(.L_25 - .L_24)


	//   ....[0]....
	.align		4
.L_24:
        /*0028*/ 	.word	index@(__assertfail)


	//----- nvinfo : EIATTR_MERCURY_ISA_VERSION
	.align		4
.L_25:
        /*002c*/ 	.byte	0x03, 0x5f
        /*002e*/ 	.short	0x0101


	//----- nvinfo : EIATTR_INT_WARP_WIDE_INSTR_OFFSETS
	.align		4
        /*0030*/ 	.byte	0x04, 0x31
        /*0032*/ 	.short	(.L_27 - .L_26)


	//   ....[0]....
.L_26:
        /*0034*/ 	.word	0x00000480


	//   ....[1]....
        /*0038*/ 	.word	0x000004b0


	//   ....[2]....
        /*003c*/ 	.word	0x00000670


	//----- nvinfo : EIATTR_COOP_GROUP_MASK_REGIDS
	.align		4
.L_27:
        /*0040*/ 	.byte	0x04, 0x29
        /*0042*/ 	.short	(.L_29 - .L_28)


	//   ....[0]....
.L_28:
        /*0044*/ 	.word	0xffffffff


	//   ....[1]....
        /*0048*/ 	.word	0xffffffff


	//   ....[2]....
        /*004c*/ 	.word	0xffffffff


	//   ....[3]....
        /*0050*/ 	.word	0xffffffff


	//   ....[4]....
        /*0054*/ 	.word	0xffffffff


	//   ....[5]....
        /*0058*/ 	.word	0xffffffff


	//----- nvinfo : EIATTR_COOP_GROUP_INSTR_OFFSETS
	.align		4
.L_29:
        /*005c*/ 	.byte	0x04, 0x28
        /*005e*/ 	.short	(.L_31 - .L_30)


	//   ....[0]....
.L_30:
        /*0060*/ 	.word	0x00000060


	//   ....[1]....
        /*0064*/ 	.word	0x00000070


	//   ....[2]....
        /*0068*/ 	.word	0x00000130


	//   ....[3]....
        /*006c*/ 	.word	0x000002d0


	//   ....[4]....
        /*0070*/ 	.word	0x000007f0


	//   ....[5]....
        /*0074*/ 	.word	0x00001230


	//----- nvinfo : EIATTR_REG_RECONFIG
	.align		4
.L_31:
        /*0078*/ 	.byte	0x01, 0x54
	.zero		2


	//----- nvinfo : EIATTR_SYSCALL_OFFSETS
	.align		4
        /*007c*/ 	.byte	0x04, 0x46
        /*007e*/ 	.short	(.L_33 - .L_32)


	//   ....[0]....
.L_32:
        /*0080*/ 	.word	0x000013f0


	//----- nvinfo : EIATTR_MBARRIER_INSTR_OFFSETS
	.align		4
.L_33:
        /*0084*/ 	.byte	0x04, 0x39
        /*0086*/ 	.short	(.L_35 - .L_34)


	//   ....[0]....
.L_34:
        /*0088*/ 	.word	0x00000230
        /*008c*/ 	.word	0x000000ff
        /*0090*/ 	.word	0x00000000
        /*0094*/ 	.short	0x0100
        /*0096*/ 	.byte	0x08
	.zero		1


	//   ....[1]....
        /*0098*/ 	.word	0x00000240
        /*009c*/ 	.word	0x000000ff
        /*00a0*/ 	.word	0x00000020
        /*00a4*/ 	.short	0x0100
        /*00a6*/ 	.byte	0x08
	.zero		1


	//   ....[2]....
        /*00a8*/ 	.word	0x00000250
        /*00ac*/ 	.word	0x000000ff
        /*00b0*/ 	.word	0x00000008
        /*00b4*/ 	.short	0x0100
        /*00b6*/ 	.byte	0x08
	.zero		1


	//   ....[3]....
        /*00b8*/ 	.word	0x00000260
        /*00bc*/ 	.word	0x000000ff
        /*00c0*/ 	.word	0x00000028
        /*00c4*/ 	.short	0x0100
        /*00c6*/ 	.byte	0x08
	.zero		1


	//   ....[4]....
        /*00c8*/ 	.word	0x00000270
        /*00cc*/ 	.word	0x000000ff
        /*00d0*/ 	.word	0x00000010
        /*00d4*/ 	.short	0x0100
        /*00d6*/ 	.byte	0x08
	.zero		1


	//   ....[5]....
        /*00d8*/ 	.word	0x00000280
        /*00dc*/ 	.word	0x000000ff
        /*00e0*/ 	.word	0x00000030
        /*00e4*/ 	.short	0x0100
        /*00e6*/ 	.byte	0x08
	.zero		1


	//   ....[6]....
        /*00e8*/ 	.word	0x00000290
        /*00ec*/ 	.word	0x000000ff
        /*00f0*/ 	.word	0x00000018
        /*00f4*/ 	.short	0x0100
        /*00f6*/ 	.byte	0x08
	.zero		1


	//   ....[7]....
        /*00f8*/ 	.word	0x000002a0
        /*00fc*/ 	.word	0x000000ff
        /*0100*/ 	.word	0x00000038
        /*0104*/ 	.short	0x0100
        /*0106*/ 	.byte	0x08
	.zero		1


	//   ....[8]....
        /*0108*/ 	.word	0x000006f0
        /*010c*/ 	.word	0x000000ff
        /*0110*/ 	.word	0x00000050
        /*0114*/ 	.short	0x0100
        /*0116*/ 	.byte	0x06
	.zero		1


	//   ....[9]....
        /*0118*/ 	.word	0x00000780
        /*011c*/ 	.word	0x000000ff
        /*0120*/ 	.word	0x00000058
        /*0124*/ 	.short	0x0100
        /*0126*/ 	.byte	0x06
	.zero		1


	//   ....[10]....
        /*0128*/ 	.word	0x00001470
        /*012c*/ 	.word	0x00000003
        /*0130*/ 	.word	0x00000000
        /*0134*/ 	.short	0x010a
        /*0136*/ 	.byte	0x3f
	.zero		1


	//   ....[11]....
        /*0138*/ 	.word	0x000014b0
        /*013c*/ 	.word	0x00000003
        /*0140*/ 	.word	0x00000000
        /*0144*/ 	.short	0x010a
        /*0146*/ 	.byte	0x3f
	.zero		1


	//   ....[12]....
        /*0148*/ 	.word	0x00003060
        /*014c*/ 	.word	0x000000ff
        /*0150*/ 	.word	0x00000000
        /*0154*/ 	.short	0x010a
        /*0156*/ 	.byte	0x05
	.zero		1


	//   ....[13]....
        /*0158*/ 	.word	0x000030a0
        /*015c*/ 	.word	0x000000ff
        /*0160*/ 	.word	0x00000000
        /*0164*/ 	.short	0x010a
        /*0166*/ 	.byte	0x05
	.zero		1


	//   ....[14]....
        /*0168*/ 	.word	0x000049f0
        /*016c*/ 	.word	0x00000005
        /*0170*/ 	.word	0x00000000
        /*0174*/ 	.short	0x0101
        /*0176*/ 	.byte	0x3f
	.zero		1


	//   ....[15]....
        /*0178*/ 	.word	0x00004ba0
        /*017c*/ 	.word	0x00000003
        /*0180*/ 	.word	0x00000000
        /*0184*/ 	.short	0x0101
        /*0186*/ 	.byte	0x3f
	.zero		1


	//   ....[16]....
        /*0188*/ 	.word	0x0000d990
        /*018c*/ 	.word	0x00000014
        /*0190*/ 	.word	0x00000020
        /*0194*/ 	.short	0x010a
        /*0196*/ 	.byte	0x3f
	.zero		1


	//   ....[17]....
        /*0198*/ 	.word	0x0000dd60
        /*019c*/ 	.word	0x00000005
        /*01a0*/ 	.word	0x00000058
        /*01a4*/ 	.short	0x0101
        /*01a6*/ 	.byte	0x3f
	.zero		1


	//   ....[18]....
        /*01a8*/ 	.word	0x0000e470
        /*01ac*/ 	.word	0x00000007
        /*01b0*/ 	.word	0x00000000
        /*01b4*/ 	.short	0x010a
        /*01b6*/ 	.byte	0x3f
	.zero		1


	//   ....[19]....
        /*01b8*/ 	.word	0x0000e4f0
        /*01bc*/ 	.word	0x00000008
        /*01c0*/ 	.word	0x00000000
        /*01c4*/ 	.short	0x010a
        /*01c6*/ 	.byte	0x3f
	.zero		1


	//   ....[20]....
        /*01c8*/ 	.word	0x0000e580
        /*01cc*/ 	.word	0x0000000b
        /*01d0*/ 	.word	0x00000000
        /*01d4*/ 	.short	0x010a
        /*01d6*/ 	.byte	0x3f
	.zero		1


	//   ....[21]....
        /*01d8*/ 	.word	0x0000e610
        /*01dc*/ 	.word	0x00000003
        /*01e0*/ 	.word	0x00000000
        /*01e4*/ 	.short	0x010a
        /*01e6*/ 	.byte	0x3f
	.zero		1


	//   ....[22]....
        /*01e8*/ 	.word	0x0000e670
        /*01ec*/ 	.word	0x00000003
        /*01f0*/ 	.word	0x00000000
        /*01f4*/ 	.short	0x010a
        /*01f6*/ 	.byte	0x3f
	.zero		1


	//   ....[23]....
        /*01f8*/ 	.word	0x0000e6d0
        /*01fc*/ 	.word	0x00000006
        /*0200*/ 	.word	0x00000000
        /*0204*/ 	.short	0x010a
        /*0206*/ 	.byte	0x3f
	.zero		1


	//   ....[24]....
        /*0208*/ 	.word	0x0000e7a0
        /*020c*/ 	.word	0x00000014
        /*0210*/ 	.word	0x00000020
        /*0214*/ 	.short	0x010a
        /*0216*/ 	.byte	0x3f
	.zero		1


	//   ....[25]....
        /*0218*/ 	.word	0x0000e870
        /*021c*/ 	.word	0x00000007
        /*0220*/ 	.word	0x00000000
        /*0224*/ 	.short	0x010a
        /*0226*/ 	.byte	0x3f
	.zero		1


	//   ....[26]....
        /*0228*/ 	.word	0x0000e8c0
        /*022c*/ 	.word	0x00000008
        /*0230*/ 	.word	0x00000000
        /*0234*/ 	.short	0x010a
        /*0236*/ 	.byte	0x3f
	.zero		1


	//   ....[27]....
        /*0238*/ 	.word	0x0000e910
        /*023c*/ 	.word	0x0000000b
        /*0240*/ 	.word	0x00000000
        /*0244*/ 	.short	0x010a
        /*0246*/ 	.byte	0x3f
	.zero		1


	//----- nvinfo : EIATTR_NUM_MBARRIERS
	.align		4
.L_35:
        /*0248*/ 	.byte	0x03, 0x38
        /*024a*/ 	.short	0x000a


	//----- nvinfo : EIATTR_EXIT_INSTR_OFFSETS
	.align		4
        /*024c*/ 	.byte	0x04, 0x1c
        /*024e*/ 	.short	(.L_37 - .L_36)


	//   ....[0]....
.L_36:
        /*0250*/ 	.word	0x00000950


	//   ....[1]....
        /*0254*/ 	.word	0x00001160


	//   ....[2]....
        /*0258*/ 	.word	0x0000d0c0


	//   ....[3]....
        /*025c*/ 	.word	0x0000d620


	//   ....[4]....
        /*0260*/ 	.word	0x0000e660


	//----- nvinfo : EIATTR_MAX_THREADS
	.align		4
.L_37:
        /*0264*/ 	.byte	0x04, 0x05
        /*0266*/ 	.short	(.L_39 - .L_38)
.L_38:
        /*0268*/ 	.word	0x00000180
        /*026c*/ 	.word	0x00000001
        /*0270*/ 	.word	0x00000001


	//----- nvinfo : EIATTR_CRS_STACK_SIZE
	.align		4
.L_39:
        /*0274*/ 	.byte	0x04, 0x1e
        /*0276*/ 	.short	(.L_41 - .L_40)
.L_40:
        /*0278*/ 	.word	0x00000000


	//----- nvinfo : EIATTR_CBANK_PARAM_SIZE
	.align		4
.L_41:
        /*027c*/ 	.byte	0x03, 0x19
        /*027e*/ 	.short	0x0470


	//----- nvinfo : EIATTR_PARAM_CBANK
	.align		4
        /*0280*/ 	.byte	0x04, 0x0a
        /*0282*/ 	.short	(.L_43 - .L_42)
	.align		4
.L_42:
        /*0284*/ 	.word	index@(.nv.constant0._ZN7cutlass13device_kernelINS_4gemm6kernel13GemmUniversalIN4cute5tupleIJiiiiEEENS1_10collective13CollectiveMmaINS1_34MainloopSm90TmaGmmaWarpSpecializedILi4ENS5_IJNS4_1CILi2EEENSA_ILi1EEESC_EEENS1_35KernelTmaWarpSpecializedCooperativeEEENS5_IJNSA_ILi128EEENSA_ILi240EEENSA_ILi64EEEEEENS_10bfloat16_tENS5_IJlSC_lEEESK_SL_NS4_8TiledMMAINS4_8MMA_AtomIJNS4_4SM904GMMA27MMA_64x16x16_F32BF16BF16_SSILNSP_5MajorE0ELSR_0ELNSP_7ScaleInE1ELSS_1EEEEEENS4_6LayoutISD_NS5_IJSC_NSA_ILi0EEESW_EEEEENS5_IJNS4_10UnderscoreESZ_SZ_EEEEENS4_13SM90_TMA_LOADENS4_14ComposedLayoutINS4_7SwizzleILi3ELi4ELi3EEENS4_18smem_ptr_flag_bitsILi16EEENSV_INS5_IJNSA_ILi8EEESI_EEENS5_IJSI_SC_EEEEEEEvNS4_8identityENS4_23SM90_TMA_LOAD_MULTICASTES1C_vS1D_EENS_8epilogue10collective6detail29Sm90TmaWarpSpecializedAdapterINS1H_15DefaultEpilogueISK_SL_SL_NS1G_6thread17LinearCombinationISK_Li1EffLNS1L_9ScaleType4KindE0ELNS_15FloatRoundStyleE2ESK_EENS1_15EpilogueDefaultEEEEEvvEEEEvNT_6ParamsE)
        /*0288*/ 	.short	0x0210
        /*028a*/ 	.short	0x0470


	//----- nvinfo : EIATTR_SW_WAR
	.align		4
.L_43:
        /*028c*/ 	.byte	0x04, 0x36
        /*028e*/ 	.short	(.L_45 - .L_44)
.L_44:
        /*0290*/ 	.word	0x00000008
.L_45:


//--------------------- .nv.callgraph             --------------------------
	.section	.nv.callgraph,"",@"SHT_CUDA_CALLGRAPH"
	.align	4
	.sectionentsize	8
	.align		4
        /*0000*/ 	.word	0x00000000
	.align		4
        /*0004*/ 	.word	0xffffffff
	.align		4
        /*0008*/ 	.word	index@(_ZN7cutlass13device_kernelINS_4gemm6kernel13GemmUniversalIN4cute5tupleIJiiiiEEENS1_10collective13CollectiveMmaINS1_34MainloopSm90TmaGmmaWarpSpecializedILi4ENS5_IJNS4_1CILi2EEENSA_ILi1EEESC_EEENS1_35KernelTmaWarpSpecializedCooperativeEEENS5_IJNSA_ILi128EEENSA_ILi240EEENSA_ILi64EEEEEENS_10bfloat16_tENS5_IJlSC_lEEESK_SL_NS4_8TiledMMAINS4_8MMA_AtomIJNS4_4SM904GMMA27MMA_64x16x16_F32BF16BF16_SSILNSP_5MajorE0ELSR_0ELNSP_7ScaleInE1ELSS_1EEEEEENS4_6LayoutISD_NS5_IJSC_NSA_ILi0EEESW_EEEEENS5_IJNS4_10UnderscoreESZ_SZ_EEEEENS4_13SM90_TMA_LOADENS4_14ComposedLayoutINS4_7SwizzleILi3ELi4ELi3EEENS4_18smem_ptr_flag_bitsILi16EEENSV_INS5_IJNSA_ILi8EEESI_EEENS5_IJSI_SC_EEEEEEEvNS4_8identityENS4_23SM90_TMA_LOAD_MULTICASTES1C_vS1D_EENS_8epilogue10collective6detail29Sm90TmaWarpSpecializedAdapterINS1H_15DefaultEpilogueISK_SL_SL_NS1G_6thread17LinearCombinationISK_Li1EffLNS1L_9ScaleType4KindE0ELNS_15FloatRoundStyleE2ESK_EENS1_15EpilogueDefaultEEEEEvvEEEEvNT_6ParamsE)
	.align		4
        /*000c*/ 	.word	index@(__assertfail)
	.align		4
        /*0010*/ 	.word	0x00000000
	.align		4
        /*0014*/ 	.word	0xfffffffe
	.align		4
        /*0018*/ 	.word	0x00000000
	.align		4
        /*001c*/ 	.word	0xfffffffd
	.align		4
        /*0020*/ 	.word	0x00000000
	.align		4
        /*0024*/ 	.word	0xfffffffc


//--------------------- .nv.constant4             --------------------------
	.section	.nv.constant4,"a",@progbits
	.align	8
	.align		8
.nv.constant4:
        /*0000*/ 	.dword	__assertfail
	.align		8
        /*0008*/ 	.dword	__unnamed_1
	.align		8
        /*0010*/ 	.dword	_ZN40_INTERNAL_8115c9f6_4_k_cu_434f9083_131844cuda3std3__45__cpo5beginE
	.align		8
        /*0018*/ 	.dword	_ZN40_INTERNAL_8115c9f6_4_k_cu_434f9083_131844cuda3std3__45__cpo3endE
	.align		8
        /*0020*/ 	.dword	_ZN40_INTERNAL_8115c9f6_4_k_cu_434f9083_131844cuda3std3__45__cpo6cbeginE
	.align		8
        /*0028*/ 	.dword	_ZN40_INTERNAL_8115c9f6_4_k_cu_434f9083_131844cuda3std3__45__cpo4cendE
	.align		8
        /*0030*/ 	.dword	_ZN40_INTERNAL_8115c9f6_4_k_cu_434f9083_131844cuda3std3__442_GLOBAL__N__8115c9f6_4_k_cu_434f9083_131846ignoreE
	.align		8
        /*0038*/ 	.dword	_ZN40_INTERNAL_8115c9f6_4_k_cu_434f9083_131844cuda3std3__419piecewise_constructE
	.align		8
        /*0040*/ 	.dword	_ZN40_INTERNAL_8115c9f6_4_k_cu_434f9083_131844cuda3std3__48in_placeE
	.align		8
        /*0048*/ 	.dword	_ZN40_INTERNAL_8115c9f6_4_k_cu_434f9083_131844cuda3std6ranges3__45__cpo4swapE
	.align		8
        /*0050*/ 	.dword	_ZN40_INTERNAL_8115c9f6_4_k_cu_434f9083_131844cuda3std6ranges3__45__cpo9iter_moveE
	.align		8
        /*0058*/ 	.dword	_ZN40_INTERNAL_8115c9f6_4_k_cu_434f9083_131844cute7productE
	.align		8
        /*0060*/ 	.dword	_ZN40_INTERNAL_8115c9f6_4_k_cu_434f9083_131844cute1_E
	.align		8
        /*0068*/ 	.dword	$str$22
	.align		8
        /*0070*/ 	.dword	$str$23


//--------------------- .text._ZN7cutlass13device_kernelINS_4gemm6kernel13GemmUniversalIN4cute5tupleIJiiiiEEENS1_10collective13CollectiveMmaINS1_34MainloopSm90TmaGmmaWarpSpecializedILi4ENS5_IJNS4_1CILi2EEENSA_ILi1EEESC_EEENS1_35KernelTmaWarpSpecializedCooperativeEEENS5_IJNSA_ILi128EEENSA_ILi240EEENSA_ILi64EEEEEENS_10bfloat16_tENS5_IJlSC_lEEESK_SL_NS4_8TiledMMAINS4_8MMA_AtomIJNS4_4SM904GMMA27MMA_64x16x16_F32BF16BF16_SSILNSP_5MajorE0ELSR_0ELNSP_7ScaleInE1ELSS_1EEEEEENS4_6LayoutISD_NS5_IJSC_NSA_ILi0EEESW_EEEEENS5_IJNS4_10UnderscoreESZ_SZ_EEEEENS4_13SM90_TMA_LOADENS4_14ComposedLayoutINS4_7SwizzleILi3ELi4ELi3EEENS4_18smem_ptr_flag_bitsILi16EEENSV_INS5_IJNSA_ILi8EEESI_EEENS5_IJSI_SC_EEEEEEEvNS4_8identityENS4_23SM90_TMA_LOAD_MULTICASTES1C_vS1D_EENS_8epilogue10collective6detail29Sm90TmaWarpSpecializedAdapterINS1H_15DefaultEpilogueISK_SL_SL_NS1G_6thread17LinearCombinationISK_Li1EffLNS1L_9ScaleType4KindE0ELNS_15FloatRoundStyleE2ESK_EENS1_15EpilogueDefaultEEEEEvvEEEEvNT_6ParamsE --------------------------
	.section	.text._ZN7cutlass13device_kernelINS_4gemm6kernel13GemmUniversalIN4cute5tupleIJiiiiEEENS1_10collective13CollectiveMmaINS1_34MainloopSm90TmaGmmaWarpSpecializedILi4ENS5_IJNS4_1CILi2EEENSA_ILi1EEESC_EEENS1_35KernelTmaWarpSpecializedCooperativeEEENS5_IJNSA_ILi128EEENSA_ILi240EEENSA_ILi64EEEEEENS_10bfloat16_tENS5_IJlSC_lEEESK_SL_NS4_8TiledMMAINS4_8MMA_AtomIJNS4_4SM904GMMA27MMA_64x16x16_F32BF16BF16_SSILNSP_5MajorE0ELSR_0ELNSP_7ScaleInE1ELSS_1EEEEEENS4_6LayoutISD_NS5_IJSC_NSA_ILi0EEESW_EEEEENS5_IJNS4_10UnderscoreESZ_SZ_EEEEENS4_13SM90_TMA_LOADENS4_14ComposedLayoutINS4_7SwizzleILi3ELi4ELi3EEENS4_18smem_ptr_flag_bitsILi16EEENSV_INS5_IJNSA_ILi8EEESI_EEENS5_IJSI_SC_EEEEEEEvNS4_8identityENS4_23SM90_TMA_LOAD_MULTICASTES1C_vS1D_EENS_8epilogue10collective6detail29Sm90TmaWarpSpecializedAdapterINS1H_15DefaultEpilogueISK_SL_SL_NS1G_6thread17LinearCombinationISK_Li1EffLNS1L_9ScaleType4KindE0ELNS_15FloatRoundStyleE2ESK_EENS1_15EpilogueDefaultEEEEEvvEEEEvNT_6ParamsE,"ax",@progbits
	.align	128
.text._ZN7cutlass13device_kernelINS_4gemm6kernel13GemmUniversalIN4cute5tupleIJiiiiEEENS1_10collective13CollectiveMmaINS1_34MainloopSm90TmaGmmaWarpSpecializedILi4ENS5_IJNS4_1CILi2EEENSA_ILi1EEESC_EEENS1_35KernelTmaWarpSpecializedCooperativeEEENS5_IJNSA_ILi128EEENSA_ILi240EEENSA_ILi64EEEEEENS_10bfloat16_tENS5_IJlSC_lEEESK_SL_NS4_8TiledMMAINS4_8MMA_AtomIJNS4_4SM904GMMA27MMA_64x16x16_F32BF16BF16_SSILNSP_5MajorE0ELSR_0ELNSP_7ScaleInE1ELSS_1EEEEEENS4_6LayoutISD_NS5_IJSC_NSA_ILi0EEESW_EEEEENS5_IJNS4_10UnderscoreESZ_SZ_EEEEENS4_13SM90_TMA_LOADENS4_14ComposedLayoutINS4_7SwizzleILi3ELi4ELi3EEENS4_18smem_ptr_flag_bitsILi16EEENSV_INS5_IJNSA_ILi8EEESI_EEENS5_IJSI_SC_EEEEEEEvNS4_8identityENS4_23SM90_TMA_LOAD_MULTICASTES1C_vS1D_EENS_8epilogue10collective6detail29Sm90TmaWarpSpecializedAdapterINS1H_15DefaultEpilogueISK_SL_SL_NS1G_6thread17LinearCombinationISK_Li1EffLNS1L_9ScaleType4KindE0ELNS_15FloatRoundStyleE2ESK_EENS1_15EpilogueDefaultEEEEEvvEEEEvNT_6ParamsE:
        .type           _ZN7cutlass13device_kernelINS_4gemm6kernel13GemmUniversalIN4cute5tupleIJiiiiEEENS1_10collective13CollectiveMmaINS1_34MainloopSm90TmaGmmaWarpSpecializedILi4ENS5_IJNS4_1CILi2EEENSA_ILi1EEESC_EEENS1_35KernelTmaWarpSpecializedCooperativeEEENS5_IJNSA_ILi128EEENSA_ILi240EEENSA_ILi64EEEEEENS_10bfloat16_tENS5_IJlSC_lEEESK_SL_NS4_8TiledMMAINS4_8MMA_AtomIJNS4_4SM904GMMA27MMA_64x16x16_F32BF16BF16_SSILNSP_5MajorE0ELSR_0ELNSP_7ScaleInE1ELSS_1EEEEEENS4_6LayoutISD_NS5_IJSC_NSA_ILi0EEESW_EEEEENS5_IJNS4_10UnderscoreESZ_SZ_EEEEENS4_13SM90_TMA_LOADENS4_14ComposedLayoutINS4_7SwizzleILi3ELi4ELi3EEENS4_18smem_ptr_flag_bitsILi16EEENSV_INS5_IJNSA_ILi8EEESI_EEENS5_IJSI_SC_EEEEEEEvNS4_8identityENS4_23SM90_TMA_LOAD_MULTICASTES1C_vS1D_EENS_8epilogue10collective6detail29Sm90TmaWarpSpecializedAdapterINS1H_15DefaultEpilogueISK_SL_SL_NS1G_6thread17LinearCombinationISK_Li1EffLNS1L_9ScaleType4KindE0ELNS_15FloatRoundStyleE2ESK_EENS1_15EpilogueDefaultEEEEEvvEEEEvNT_6ParamsE,@function
        .size           _ZN7cutlass13device_kernelINS_4gemm6kernel13GemmUniversalIN4cute5tupleIJiiiiEEENS1_10collective13CollectiveMmaINS1_34MainloopSm90TmaGmmaWarpSpecializedILi4ENS5_IJNS4_1CILi2EEENSA_ILi1EEESC_EEENS1_35KernelTmaWarpSpecializedCooperativeEEENS5_IJNSA_ILi128EEENSA_ILi240EEENSA_ILi64EEEEEENS_10bfloat16_tENS5_IJlSC_lEEESK_SL_NS4_8TiledMMAINS4_8MMA_AtomIJNS4_4SM904GMMA27MMA_64x16x16_F32BF16BF16_SSILNSP_5MajorE0ELSR_0ELNSP_7ScaleInE1ELSS_1EEEEEENS4_6LayoutISD_NS5_IJSC_NSA_ILi0EEESW_EEEEENS5_IJNS4_10UnderscoreESZ_SZ_EEEEENS4_13SM90_TMA_LOADENS4_14ComposedLayoutINS4_7SwizzleILi3ELi4ELi3EEENS4_18smem_ptr_flag_bitsILi16EEENSV_INS5_IJNSA_ILi8EEESI_EEENS5_IJSI_SC_EEEEEEEvNS4_8identityENS4_23SM90_TMA_LOAD_MULTICASTES1C_vS1D_EENS_8epilogue10collective6detail29Sm90TmaWarpSpecializedAdapterINS1H_15DefaultEpilogueISK_SL_SL_NS1G_6thread17LinearCombinationISK_Li1EffLNS1L_9ScaleType4KindE0ELNS_15FloatRoundStyleE2ESK_EENS1_15EpilogueDefaultEEEEEvvEEEEvNT_6ParamsE,(.L_x_309 - _ZN7cutlass13device_kernelINS_4gemm6kernel13GemmUniversalIN4cute5tupleIJiiiiEEENS1_10collective13CollectiveMmaINS1_34MainloopSm90TmaGmmaWarpSpecializedILi4ENS5_IJNS4_1CILi2EEENSA_ILi1EEESC_EEENS1_35KernelTmaWarpSpecializedCooperativeEEENS5_IJNSA_ILi128EEENSA_ILi240EEENSA_ILi64EEEEEENS_10bfloat16_tENS5_IJlSC_lEEESK_SL_NS4_8TiledMMAINS4_8MMA_AtomIJNS4_4SM904GMMA27MMA_64x16x16_F32BF16BF16_SSILNSP_5MajorE0ELSR_0ELNSP_7ScaleInE1ELSS_1EEEEEENS4_6LayoutISD_NS5_IJSC_NSA_ILi0EEESW_EEEEENS5_IJNS4_10UnderscoreESZ_SZ_EEEEENS4_13SM90_TMA_LOADENS4_14ComposedLayoutINS4_7SwizzleILi3ELi4ELi3EEENS4_18smem_ptr_flag_bitsILi16EEENSV_INS5_IJNSA_ILi8EEESI_EEENS5_IJSI_SC_EEEEEEEvNS4_8identityENS4_23SM90_TMA_LOAD_MULTICASTES1C_vS1D_EENS_8epilogue10collective6detail29Sm90TmaWarpSpecializedAdapterINS1H_15DefaultEpilogueISK_SL_SL_NS1G_6thread17LinearCombinationISK_Li1EffLNS1L_9ScaleType4KindE0ELNS_15FloatRoundStyleE2ESK_EENS1_15EpilogueDefaultEEEEEvvEEEEvNT_6ParamsE)
        .other          _ZN7cutlass13device_kernelINS_4gemm6kernel13GemmUniversalIN4cute5tupleIJiiiiEEENS1_10collective13CollectiveMmaINS1_34MainloopSm90TmaGmmaWarpSpecializedILi4ENS5_IJNS4_1CILi2EEENSA_ILi1EEESC_EEENS1_35KernelTmaWarpSpecializedCooperativeEEENS5_IJNSA_ILi128EEENSA_ILi240EEENSA_ILi64EEEEEENS_10bfloat16_tENS5_IJlSC_lEEESK_SL_NS4_8TiledMMAINS4_8MMA_AtomIJNS4_4SM904GMMA27MMA_64x16x16_F32BF16BF16_SSILNSP_5MajorE0ELSR_0ELNSP_7ScaleInE1ELSS_1EEEEEENS4_6LayoutISD_NS5_IJSC_NSA_ILi0EEESW_EEEEENS5_IJNS4_10UnderscoreESZ_SZ_EEEEENS4_13SM90_TMA_LOADENS4_14ComposedLayoutINS4_7SwizzleILi3ELi4ELi3EEENS4_18smem_ptr_flag_bitsILi16EEENSV_INS5_IJNSA_ILi8EEESI_EEENS5_IJSI_SC_EEEEEEEvNS4_8identityENS4_23SM90_TMA_LOAD_MULTICASTES1C_vS1D_EENS_8epilogue10collective6detail29Sm90TmaWarpSpecializedAdapterINS1H_15DefaultEpilogueISK_SL_SL_NS1G_6thread17LinearCombinationISK_Li1EffLNS1L_9ScaleType4KindE0ELNS_15FloatRoundStyleE2ESK_EENS1_15EpilogueDefaultEEEEEvvEEEEvNT_6ParamsE,@"STO_CUDA_ENTRY STV_DEFAULT"
_ZN7cutlass13device_kernelINS_4gemm6kernel13GemmUniversalIN4cute5tupleIJiiiiEEENS1_10collective13CollectiveMmaINS1_34MainloopSm90TmaGmmaWarpSpecializedILi4ENS5_IJNS4_1CILi2EEENSA_ILi1EEESC_EEENS1_35KernelTmaWarpSpecializedCooperativeEEENS5_IJNSA_ILi128EEENSA_ILi240EEENSA_ILi64EEEEEENS_10bfloat16_tENS5_IJlSC_lEEESK_SL_NS4_8TiledMMAINS4_8MMA_AtomIJNS4_4SM904GMMA27MMA_64x16x16_F32BF16BF16_SSILNSP_5MajorE0ELSR_0ELNSP_7ScaleInE1ELSS_1EEEEEENS4_6LayoutISD_NS5_IJSC_NSA_ILi0EEESW_EEEEENS5_IJNS4_10UnderscoreESZ_SZ_EEEEENS4_13SM90_TMA_LOADENS4_14ComposedLayoutINS4_7SwizzleILi3ELi4ELi3EEENS4_18smem_ptr_flag_bitsILi16EEENSV_INS5_IJNSA_ILi8EEESI_EEENS5_IJSI_SC_EEEEEEEvNS4_8identityENS4_23SM90_TMA_LOAD_MULTICASTES1C_vS1D_EENS_8epilogue10collective6detail29Sm90TmaWarpSpecializedAdapterINS1H_15DefaultEpilogueISK_SL_SL_NS1G_6thread17LinearCombinationISK_Li1EffLNS1L_9ScaleType4KindE0ELNS_15FloatRoundStyleE2ESK_EENS1_15EpilogueDefaultEEEEEvvEEEEvNT_6ParamsE:
[----:B------:R-:W0:Y:S01]  /*0000*/  LDC R1, c[0x0][0x28] ;  /* 0x00000a00ff017b82 */ /* 0x000e220000000800 */
[----:B------:R-:W1:Y:S01]  /*0010*/  S2R R18, SR_TID.X ;  /* 0x0000000000127919 */ /* 0x000e620000002100 */
[----:B------:R-:W-:Y:S01]  /*0020*/  ELECT P0, URZ, PT ;  /* 0x00000000003f782f */ /* 0x000fe20003800000 */
[----:B------:R-:W-:Y:S01]  /*0030*/  BSSY B0, `(.L_x_0) ;  /* 0x000000f000007945 */ /* 0x000fe20003800000 */
[--C-:B-1----:R-:W-:Y:S02]  /*0040*/  SHF.R.U32.HI R0, RZ, 0x5, R18.reuse ;  /* 0x00000005ff007819 */ /* 0x102fe40000011612 */
[----:B------:R-:W-:-:S03]  /*0050*/  SHF.R.U32.HI R3, RZ, 0x7, R18 ;  /* 0x00000007ff037819 */ /* 0x000fc60000011612 */
[----:B------:R-:W1:Y:S04]  /*0060*/  SHFL.IDX PT, R2, R0, RZ, 0x1f ;  /* 0x00001fff00027589 */ /* 0x000e6800000e0000 */
[----:B------:R2:W3:Y:S01]  /*0070*/  SHFL.IDX PT, R5, R3, RZ, 0x1f ;  /* 0x00001fff03057589 */ /* 0x0004e200000e0000 */
[----:B-1----:R-:W-:-:S13]  /*0080*/  ISETP.NE.OR P0, PT, R2, RZ, !P0 ;  /* 0x000000ff0200720c */ /* 0x002fda0004705670 */
[----:B0-23--:R-:W-:Y:S05]  /*0090*/  @P0 BRA `(.L_x_1) ;  /* 0x0000000000200947 */ /* 0x00dfea0003800000 */
[----:B------:R-:W-:Y:S02]  /*00a0*/  ULDC.64 UR4, c[0x0][0x198] ;  /* 0x0000660000047ab9 */ /* 0x000fe40000000a00 */
[----:B------:R-:W-:Y:S02]  /*00b0*/  UIADD3 UR6, UP0, UR4, 0xf0, URZ ;  /* 0x000000f004067890 */ /* 0x000fe4000ff1e03f */
[----:B------:R-:W-:Y:S02]  /*00c0*/  UIADD3 UR4, UP1, UR4, 0x1f0, URZ ;  /* 0x000001f004047890 */ /* 0x000fe4000ff3e03f */
[----:B------:R-:W-:Y:S02]  /*00d0*/  UIADD3.X UR7, URZ, UR5, URZ, UP0, !UPT ;  /* 0x000000053f077290 */ /* 0x000fe400087fe43f */
[----:B------:R-:W-:-:S07]  /*00e0*/  UIADD3.X UR5, URZ, UR5, URZ, UP1, !UPT ;  /* 0x000000053f057290 */ /* 0x000fce0008ffe43f */
[----:B------:R0:W-:Y:S02]  /*00f0*/  UTMACCTL.PF [UR6] ;  /* 0x00000000060079b9 */ /* 0x0001e40008040000 */
[----:B------:R0:W-:Y:S02]  /*0100*/  UTMACCTL.PF [UR4] ;  /* 0x00000000040079b9 */ /* 0x0001e40008040000 */
[----:B0-----:R-:W-:Y:S01]  /*0110*/  NOP ;  /* 0x0000000000007918 */ /* 0x001fe20000000000 */
.L_x_1:
[----:B------:R-:W-:Y:S05]  /*0120*/  BSYNC B0 ;  /* 0x0000000000007941 */ /* 0x000fea0003800000 */
.L_x_0:
[----:B------:R-:W0:Y:S02]  /*0130*/  SHFL.IDX PT, R3, R0, RZ, 0x1f ;  /* 0x00001fff00037589 */ /* 0x000e2400000e0000 */
[----:B0-----:R-:W-:-:S13]  /*0140*/  ISETP.NE.AND P0, PT, R3, RZ, PT ;  /* 0x000000ff0300720c */ /* 0x001fda0003f05270 */
[----:B------:R-:W-:Y:S05]  /*0150*/  @P0 BRA `(.L_x_2) ;  /* 0x0000000000580947 */ /* 0x000fea0003800000 */
[----:B------:R-:W0:Y:S01]  /*0160*/  S2UR UR8, SR_CgaCtaId ;  /* 0x00000000000879c3 */ /* 0x000e220000008800 */
[----:B------:R-:W-:Y:S01]  /*0170*/  UMOV UR4, 0x400 ;  /* 0x0000040000047882 */ /* 0x000fe20000000000 */
[----:B------:R-:W-:Y:S01]  /*0180*/  UMOV UR5, 0x1 ;  /* 0x0000000100057882 */ /* 0x000fe20000000000 */
[----:B------:R-:W-:Y:S01]  /*0190*/  UMOV UR6, 0x4 ;  /* 0x0000000400067882 */ /* 0x000fe20000000000 */
[----:B------:R-:W-:Y:S01]  /*01a0*/  ELECT P0, URZ, PT ;  /* 0x00000000003f782f */ /* 0x000fe20003800000 */
[----:B------:R-:W-:-:S04]  /*01b0*/  UIADD3 UR6, -UR6, 0x100000, URZ ;  /* 0x0010000006067890 */ /* 0x000fc8000fffe13f */
[----:B------:R-:W-:Y:S02]  /*01c0*/  USHF.L.U32 UR7, UR6, 0xb, URZ ;  /* 0x0000000b06077899 */ /* 0x000fe4000800063f */
[----:B------:R-:W-:Y:S02]  /*01d0*/  USHF.L.U32 UR6, UR6, 0x1, URZ ;  /* 0x0000000106067899 */ /* 0x000fe4000800063f */
[----:B0-----:R-:W-:Y:S02]  /*01e0*/  ULEA UR8, UR8, UR4, 0x18 ;  /* 0x0000000408087291 */ /* 0x001fe4000f8ec03f */
[----:B------:R-:W-:-:S04]  /*01f0*/  UIADD3 UR4, -UR5, 0x100000, URZ ;  /* 0x0010000005047890 */ /* 0x000fc8000fffe13f */
[----:B------:R-:W-:Y:S02]  /*0200*/  USHF.L.U32 UR5, UR4, 0xb, URZ ;  /* 0x0000000b04057899 */ /* 0x000fe4000800063f */
[----:B------:R-:W-:Y:S01]  /*0210*/  USHF.L.U32 UR4, UR4, 0x1, URZ ;  /* 0x0000000104047899 */ /* 0x000fe2000800063f */
[----:B------:R-:W0:Y:S11]  /*0220*/  FENCE.VIEW.ASYNC.S ;  /* 0x00000000000073c6 */ /* 0x000e360000000000 */
[----:B0-----:R0:W1:Y:S01]  /*0230*/  SYNCS.EXCH.64 URZ, [UR8], UR4 ;  /* 0x00000004083f75b2 */ /* 0x0010620008000100 */
[----:B------:R0:W2:Y:S01]  /*0240*/  SYNCS.EXCH.64 URZ, [UR8+0x20], UR6 ;  /* 0x00002006083f75b2 */ /* 0x0000a20008000100 */
[----:B------:R0:W3:Y:S01]  /*0250*/  SYNCS.EXCH.64 URZ, [UR8+0x8], UR4 ;  /* 0x00000804083f75b2 */ /* 0x0000e20008000100 */
[----:B------:R0:W4:Y:S01]  /*0260*/  SYNCS.EXCH.64 URZ, [UR8+0x28], UR6 ;  /* 0x00002806083f75b2 */ /* 0x0001220008000100 */
[----:B------:R0:W0:Y:S01]  /*0270*/  SYNCS.EXCH.64 URZ, [UR8+0x10], UR4 ;  /* 0x00001004083f75b2 */ /* 0x0000220008000100 */
[----:B------:R0:W0:Y:S01]  /*0280*/  SYNCS.EXCH.64 URZ, [UR8+0x30], UR6 ;  /* 0x00003006083f75b2 */ /* 0x0000220008000100 */
[----:B------:R0:W0:Y:S01]  /*0290*/  SYNCS.EXCH.64 URZ, [UR8+0x18], UR4 ;  /* 0x00001804083f75b2 */ /* 0x0000220008000100 */
[----:B------:R0:W0:Y:S01]  /*02a0*/  SYNCS.EXCH.64 URZ, [UR8+0x38], UR6 ;  /* 0x00003806083f75b2 */ /* 0x0000220008000100 */
[----:B------:R-:W-:Y:S01]  /*02b0*/  NOP ;  /* 0x0000000000007918 */ /* 0x000fe20000000000 */
.L_x_2:
[----:B------:R-:W-:Y:S01]  /*02c0*/  SHF.R.S32.HI R7, RZ, 0x1f, R18 ;  /* 0x0000001fff077819 */ /* 0x000fe20000011412 */
[----:B------:R-:W5:Y:S01]  /*02d0*/  SHFL.IDX PT, R0, R0, RZ, 0x1f ;  /* 0x00001fff00007589 */ /* 0x000f6200000e0000 */
[----:B0-----:R-:W0:Y:S01]  /*02e0*/  S2UR UR8, SR_CTAID.X ;  /* 0x00000000000879c3 */ /* 0x001e220000002500 */
[----:B------:R-:W-:Y:S02]  /*02f0*/  ELECT P0, URZ, PT ;  /* 0x00000000003f782f */ /* 0x000fe40003800000 */
[----:B------:R-:W-:Y:S01]  /*0300*/  LEA.HI R7, R7, R18, RZ, 0x7 ;  /* 0x0000001207077211 */ /* 0x000fe200078f38ff */
[----:B------:R-:W1:Y:S01]  /*0310*/  S2R R4, SR_CTAID.Y ;  /* 0x0000000000047919 */ /* 0x000e620000002600 */
[----:B------:R-:W-:Y:S01]  /*0320*/  SHF.R.S32.HI R8, RZ, 0x1f, R3 ;  /* 0x0000001fff087819 */ /* 0x000fe20000011403 */
[----:B------:R-:W-:Y:S01]  /*0330*/  ULDC UR4, c[0x0][0x150] ;  /* 0x0000540000047ab9 */ /* 0x000fe20000000800 */
[----:B------:R-:W-:Y:S01]  /*0340*/  LOP3.LUT R7, R7, 0xffffff80, RZ, 0xc0, !PT ;  /* 0xffffff8007077812 */ /* 0x000fe200078ec0ff */
[----:B------:R-:W-:Y:S01]  /*0350*/  NOP ;  /* 0x0000000000007918 */ /* 0x000fe20000000000 */
[----:B------:R-:W-:Y:S01]  /*0360*/  LEA.HI R8, R8, R3, RZ, 0x2 ;  /* 0x0000000308087211 */ /* 0x000fe200078f10ff */
[----:B------:R-:W2:Y:S01]  /*0370*/  LDC R10, c[0x0][0x144] ;  /* 0x00005100ff0a7b82 */ /* 0x000ea20000000800 */
[----:B------:R-:W-:Y:S01]  /*0380*/  NOP ;  /* 0x0000000000007918 */ /* 0x000fe20000000000 */
[----:B------:R-:W-:Y:S01]  /*0390*/  IMAD.IADD R6, R18, 0x1, -R7 ;  /* 0x0000000112067824 */ /* 0x000fe200078e0a07 */
[----:B------:R-:W-:Y:S01]  /*03a0*/  LOP3.LUT R8, R8, 0x3ffffffc, RZ, 0xc0, !PT ;  /* 0x3ffffffc08087812 */ /* 0x000fe200078ec0ff */
[----:B------:R-:W-:Y:S01]  /*03b0*/  IMAD.MOV.U32 R23, RZ, RZ, 0x1 ;  /* 0x00000001ff177424 */ /* 0x000fe200078e00ff */
[----:B------:R-:W-:-:S02]  /*03c0*/  ISETP.NE.AND P3, PT, R5, RZ, PT ;  /* 0x000000ff0500720c */ /* 0x000fc40003f65270 */
[----:B------:R-:W-:Y:S01]  /*03d0*/  SHF.R.S32.HI R7, RZ, 0x1f, R6 ;  /* 0x0000001fff077819 */ /* 0x000fe20000011406 */
[----:B------:R-:W-:Y:S01]  /*03e0*/  IMAD.IADD R8, R3, 0x1, -R8 ;  /* 0x0000000103087824 */ /* 0x000fe200078e0a08 */
[----:B------:R-:W3:Y:S02]  /*03f0*/  LDC R13, c[0x0][0x140] ;  /* 0x00005000ff0d7b82 */ /* 0x000ee40000000800 */
[----:B------:R-:W-:Y:S02]  /*0400*/  LEA.HI R7, R7, R6, RZ, 0x3 ;  /* 0x0000000607077211 */ /* 0x000fe400078f18ff */
[----:B-----5:R-:W-:Y:S02]  /*0410*/  ISETP.NE.OR P0, PT, R0, RZ, !P0 ;  /* 0x000000ff0000720c */ /* 0x020fe40004705670 */
[--C-:B------:R-:W-:Y:S02]  /*0420*/  SHF.R.S32.HI R0, RZ, 0x3, R7.reuse ;  /* 0x00000003ff007819 */ /* 0x100fe40000011407 */
[----:B------:R-:W-:-:S02]  /*0430*/  SHF.R.S32.HI R7, RZ, 0x1f, R7 ;  /* 0x0000001fff077819 */ /* 0x000fc40000011407 */
[----:B0-----:R-:W-:Y:S02]  /*0440*/  I2FP.F32.U32 R9, UR8 ;  /* 0x0000000800097c45 */ /* 0x001fe40008201000 */
[----:B------:R-:W-:-:S03]  /*0450*/  LEA.HI R7, R7, R0, RZ, 0x2 ;  /* 0x0000000007077211 */ /* 0x000fc600078f10ff */
[----:B------:R-:W-:Y:S01]  /*0460*/  FMUL R9, R9, UR4 ;  /* 0x0000000409097c20 */ /* 0x000fe20008400000 */
[----:B------:R-:W-:Y:S01]  /*0470*/  LOP3.LUT R7, R7, 0xfffffffc, RZ, 0xc0, !PT ;  /* 0xfffffffc07077812 */ /* 0x000fe200078ec0ff */
[----:B------:R-:W-:Y:S01]  /*0480*/  VOTEU.ALL UP0, P0 ;  /* 0x00000000003f7886 */ /* 0x000fe20000000000 */
[----:B-1----:R-:W-:Y:S01]  /*0490*/  I2FP.F32.U32 R3, R4 ;  /* 0x0000000400037245 */ /* 0x002fe20000201000 */
[----:B------:R-:W-:Y:S01]  /*04a0*/  ULDC UR4, c[0x0][0x154] ;  /* 0x0000550000047ab9 */ /* 0x000fe20000000800 */
[----:B------:R-:W-:Y:S01]  /*04b0*/  VOTEU.ALL UP1, P0 ;  /* 0x00000000003f7886 */ /* 0x000fe20000020000 */
[----:B------:R-:W0:Y:S01]  /*04c0*/  F2I.U32.TRUNC.NTZ R9, R9 ;  /* 0x0000000900097305 */ /* 0x000e22000020f000 */
[----:B------:R-:W-:Y:S01]  /*04d0*/  IMAD.IADD R7, R0, 0x1, -R7 ;  /* 0x0000000100077824 */ /* 0x000fe200078e0a07 */
[----:B------:R-:W1:Y:S01]  /*04e0*/  @!UP0 S2UR UR7, SR_CgaCtaId ;  /* 0x00000000000789c3 */ /* 0x000e620000008800 */
[----:B------:R-:W-:Y:S01]  /*04f0*/  FMUL R12, R3, UR4 ;  /* 0x00000004030c7c20 */ /* 0x000fe20008400000 */
[----:B------:R-:W-:Y:S01]  /*0500*/  UMOV UR4, 0x20 ;  /* 0x0000002000047882 */ /* 0x000fe20000000000 */
[----:B------:R-:W-:Y:S01]  /*0510*/  IMAD R8, R8, 0x4, R7 ;  /* 0x0000000408087824 */ /* 0x000fe200078e0207 */
[----:B------:R-:W-:Y:S01]  /*0520*/  @!UP0 UMOV UR6, 0x400 ;  /* 0x0000040000068882 */ /* 0x000fe20000000000 */
[----:B------:R-:W-:-:S04]  /*0530*/  @!UP0 UIADD3 UR4, -UR4, 0x100000, URZ ;  /* 0x0010000004048890 */ /* 0x000fc8000fffe13f */
[----:B------:R-:W-:Y:S02]  /*0540*/  @!UP0 USHF.L.U32 UR5, UR4, 0xb, URZ ;  /* 0x0000000b04058899 */ /* 0x000fe4000800063f */
[----:B------:R-:W-:Y:S01]  /*0550*/  @!UP0 USHF.L.U32 UR4, UR4, 0x1, URZ ;  /* 0x0000000104048899 */ /* 0x000fe2000800063f */
[----:B---3--:R-:W-:Y:S01]  /*0560*/  ISETP.EQ.U32.AND P2, PT, R13, 0x1, PT ;  /* 0x000000010d00780c */ /* 0x008fe20003f42070 */
[----:B------:R-:W3:Y:S01]  /*0570*/  F2I.U32.TRUNC.NTZ R12, R12 ;  /* 0x0000000c000c7305 */ /* 0x000ee2000020f000 */
[----:B------:R-:W-:Y:S01]  /*0580*/  LEA.HI R0, R8, R8, RZ, 0x1 ;  /* 0x0000000808007211 */ /* 0x000fe200078f08ff */
[----:B------:R-:W5:Y:S03]  /*0590*/  LDC R7, c[0x0][0x148] ;  /* 0x00005200ff077b82 */ /* 0x000f660000000800 */
[----:B------:R-:W-:Y:S01]  /*05a0*/  LOP3.LUT R11, R0, 0xfffffffe, RZ, 0xc0, !PT ;  /* 0xfffffffe000b7812 */ /* 0x000fe200078ec0ff */
[----:B0-----:R-:W-:Y:S01]  /*05b0*/  IMAD.MOV R15, RZ, RZ, -R9 ;  /* 0x000000ffff0f7224 */ /* 0x001fe200078e0a09 */
[----:B------:R-:W-:-:S03]  /*05c0*/  SHF.R.S32.HI R9, RZ, 0x1f, R2 ;  /* 0x0000001fff097819 */ /* 0x000fc60000011402 */
[----:B--2---:R-:W-:Y:S01]  /*05d0*/  IMAD R3, R10, R15, UR8 ;  /* 0x000000080a037e24 */ /* 0x004fe2000f8e020f */
[----:B------:R-:W-:Y:S01]  /*05e0*/  LEA.HI R9, R9, R2, RZ, 0x2 ;  /* 0x0000000209097211 */ /* 0x000fe200078f10ff */
[C---:B------:R-:W-:Y:S02]  /*05f0*/  IMAD.IADD R0, R8.reuse, 0x1, -R11 ;  /* 0x0000000108007824 */ /* 0x040fe400078e0a0b */
[----:B------:R-:W-:Y:S01]  /*0600*/  IMAD.SHL.U32 R11, R8, 0x4, RZ ;  /* 0x00000004080b7824 */ /* 0x000fe200078e00ff */
[----:B------:R-:W-:Y:S01]  /*0610*/  LOP3.LUT R9, R9, 0xfffffffc, RZ, 0xc0, !PT ;  /* 0xfffffffc09097812 */ /* 0x000fe200078ec0ff */
[----:B---3--:R-:W-:Y:S01]  /*0620*/  IMAD.MOV R21, RZ, RZ, -R12 ;  /* 0x000000ffff157224 */ /* 0x008fe200078e0a0c */
[----:B------:R-:W-:Y:S01]  /*0630*/  ISETP.NE.AND P4, PT, R0, R3, PT ;  /* 0x000000030000720c */ /* 0x000fe20003f85270 */
[----:B-1----:R-:W-:Y:S01]  /*0640*/  @!UP0 ULEA UR6, UR7, UR6, 0x18 ;  /* 0x0000000607068291 */ /* 0x002fe2000f8ec03f */
[----:B------:R-:W-:Y:S01]  /*0650*/  LOP3.LUT R22, R8, 0xc, R11, 0x78, !PT ;  /* 0x0000000c08167812 */ /* 0x000fe200078e780b */
[----:B------:R-:W-:Y:S01]  /*0660*/  IMAD.IADD R0, R2, 0x1, -R9 ;  /* 0x0000000102007824 */ /* 0x000fe200078e0a09 */
[----:B------:R-:W-:Y:S01]  /*0670*/  VOTEU.ALL UP0, P0 ;  /* 0x00000000003f7886 */ /* 0x000fe20000000000 */
[----:B------:R-:W-:Y:S01]  /*0680*/  LOP3.LUT P0, RZ, R6, 0x7, RZ, 0xc0, !PT ;  /* 0x0000000706ff7812 */ /* 0x000fe2000780c0ff */
[----:B------:R-:W-:-:S02]  /*0690*/  VIADD R6, R5, 0xffffffff ;  /* 0xffffffff05067836 */ /* 0x000fc40000000000 */
[----:B------:R-:W-:Y:S01]  /*06a0*/  ISETP.NE.AND P1, PT, R0, 0x3, PT ;  /* 0x000000030000780c */ /* 0x000fe20003f25270 */
[----:B-----5:R-:W-:Y:S01]  /*06b0*/  IMAD R9, R7, R21, R4 ;  /* 0x0000001507097224 */ /* 0x020fe200078e0204 */
[----:B------:R-:W-:Y:S02]  /*06c0*/  ISETP.LT.U32.AND P0, PT, R22, 0x2, !P0 ;  /* 0x000000021600780c */ /* 0x000fe40004701070 */
[----:B------:R-:W-:Y:S01]  /*06d0*/  ISETP.EQ.OR P1, PT, R0, RZ, !P1 ;  /* 0x000000ff0000720c */ /* 0x000fe20004f22670 */
[----:B------:R-:W0:Y:S02]  /*06e0*/  FENCE.VIEW.ASYNC.S ;  /* 0x00000000000073c6 */ /* 0x000e240000000000 */
[----:B0-----:R0:W1:Y:S01]  /*06f0*/  @!UP0 SYNCS.EXCH.64 URZ, [UR6+0x50], UR4 ;  /* 0x00005004063f85b2 */ /* 0x0010620008000100 */
[----:B------:R-:W-:Y:S02]  /*0700*/  @P4 LEA.HI R2, R22, R22, RZ, 0x1 ;  /* 0x0000001616024211 */ /* 0x000fe400078f08ff */
[----:B------:R-:W-:-:S02]  /*0710*/  ISETP.EQ.AND P1, PT, R5, RZ, P1 ;  /* 0x000000ff0500720c */ /* 0x000fc40000f22270 */
[----:B------:R-:W-:Y:S02]  /*0720*/  @P4 SHF.R.S32.HI R2, RZ, 0x1, R2 ;  /* 0x00000001ff024819 */ /* 0x000fe40000011402 */
[----:B------:R-:W-:Y:S02]  /*0730*/  ISETP.GE.U32.AND P6, PT, R6, 0x2, PT ;  /* 0x000000020600780c */ /* 0x000fe40003fc6070 */
[----:B------:R-:W-:Y:S02]  /*0740*/  @P4 ISETP.NE.AND P5, PT, R2, R9, PT ;  /* 0x000000090200420c */ /* 0x000fe40003fa5270 */
[----:B------:R-:W-:Y:S02]  /*0750*/  SEL R2, RZ, 0x1, !P0 ;  /* 0x00000001ff027807 */ /* 0x000fe40004000000 */
[----:B------:R-:W-:Y:S02]  /*0760*/  @P4 SEL R23, RZ, 0x1, P5 ;  /* 0x00000001ff174807 */ /* 0x000fe40002800000 */
[----:B------:R-:W-:Y:S01]  /*0770*/  SEL R19, RZ, 0x1, !P1 ;  /* 0x00000001ff137807 */ /* 0x000fe20004800000 */
[----:B------:R0:W2:Y:S01]  /*0780*/  @!UP1 SYNCS.EXCH.64 URZ, [UR6+0x58], UR4 ;  /* 0x00005804063f95b2 */ /* 0x0000a20008000100 */
[----:B------:R-:W-:Y:S01]  /*0790*/  LOP3.LUT R23, R23, R2, RZ, 0xc0, !PT ;  /* 0x0000000217177212 */ /* 0x000fe200078ec0ff */
[----:B------:R-:W-:Y:S01]  /*07a0*/  NOP ;  /* 0x0000000000007918 */ /* 0x000fe20000000000 */
[----:B------:R-:W-:Y:S01]  /*07b0*/  SEL R19, R19, 0x2, P6 ;  /* 0x0000000213137807 */ /* 0x000fe20003000000 */
[----:B------:R-:W-:Y:S06]  /*07c0*/  @!P2 BRA `(.L_x_3) ;  /* 0x000000000008a947 */ /* 0x000fec0003800000 */
[----:B-12-4-:R-:W-:Y:S01]  /*07d0*/  UCGABAR_ARV ;  /* 0x00000000000079c7 */ /* 0x016fe20008000000 */
[----:B------:R-:W-:Y:S05]  /*07e0*/  BRA `(.L_x_4) ;  /* 0x0000000000047947 */ /* 0x000fea0003800000 */
.L_x_3:
[----:B-12-4-:R-:W-:Y:S01]  /*07f0*/  NOP ;  /* 0x0000000000007918 */ /* 0x016fe20000000000 */
.L_x_4:
[----:B------:R-:W1:Y:S01]  /*0800*/  LDC R2, c[0x0][0x65c] ;  /* 0x00019700ff027b82 */ /* 0x000e620000000800 */
[----:B------:R-:W-:Y:S02]  /*0810*/  IMAD.U32 R8, RZ, RZ, UR8 ;  /* 0x00000008ff087e24 */ /* 0x000fe4000f8e00ff */
[----:B------:R-:W-:Y:S01]  /*0820*/  IMAD.MOV.U32 R9, RZ, RZ, RZ ;  /* 0x000000ffff097224 */ /* 0x000fe200078e00ff */
[----:B-1----:R-:W-:-:S04]  /*0830*/  ISETP.NE.AND P1, PT, R2, 0x1, PT ;  /* 0x000000010200780c */ /* 0x002fc80003f25270 */
[----:B------:R-:W-:-:S09]  /*0840*/  P2R R5, PR, RZ, 0x2 ;  /* 0x00000002ff057803 */ /* 0x000fd20000000000 */
[----:B------:R-:W1:Y:S01]  /*0850*/  @P1 LDC R17, c[0x0][0x10] ;  /* 0x00000400ff111b82 */ /* 0x000e620000000800 */
[----:B------:R-:W-:Y:S02]  /*0860*/  @P1 IMAD.MOV.U32 R5, RZ, RZ, RZ ;  /* 0x000000ffff051224 */ /* 0x000fe400078e00ff */
[----:B------:R-:W-:-:S05]  /*0870*/  @P1 IMAD.MOV.U32 R13, RZ, RZ, RZ ;  /* 0x000000ffff0d1224 */ /* 0x000fca00078e00ff */
[----:B------:R-:W2:Y:S01]  /*0880*/  @!P1 LDC R11, c[0x0][0xc] ;  /* 0x00000300ff0b9b82 */ /* 0x000ea20000000800 */
[----:B-1----:R-:W-:-:S04]  /*0890*/  @P1 IMAD.WIDE.U32 R16, R17, UR8, R4 ;  /* 0x0000000811101c25 */ /* 0x002fc8000f8e0004 */
[----:B------:R-:W-:Y:S02]  /*08a0*/  @P1 IMAD.IADD R17, R17, 0x1, R13 ;  /* 0x0000000111111824 */ /* 0x000fe400078e020d */
[----:B--2---:R-:W-:-:S04]  /*08b0*/  @!P1 IMAD.WIDE.U32 R8, R4, R11, R8 ;  /* 0x0000000b04089225 */ /* 0x004fc800078e0008 */
[----:B------:R-:W-:Y:S02]  /*08c0*/  @!P1 IMAD.MOV.U32 R16, RZ, RZ, R8 ;  /* 0x000000ffff109224 */ /* 0x000fe400078e0008 */
[----:B------:R-:W-:Y:S01]  /*08d0*/  @!P1 IMAD.MOV.U32 R17, RZ, RZ, R9 ;  /* 0x000000ffff119224 */ /* 0x000fe200078e0009 */
[----:B------:R-:W-:Y:S06]  /*08e0*/  @!P2 BRA `(.L_x_5) ;  /* 0x00000000000ca947 */ /* 0x000fec0003800000 */
[----:B------:R-:W-:Y:S01]  /*08f0*/  UCGABAR_WAIT ;  /* 0x0000000000007dc7 */ /* 0x000fe20008000000 */
[----:B------:R-:W-:Y:S01]  /*0900*/  CCTL.IVALL ;  /* 0x00000000ff00798f */ /* 0x000fe20002000000 */
[----:B------:R-:W-:Y:S05]  /*0910*/  BRA `(.L_x_6) ;  /* 0x0000000000047947 */ /* 0x000fea0003800000 */
.L_x_5:
[----:B------:R-:W-:Y:S06]  /*0920*/  BAR.SYNC.DEFER_BLOCKING 0x0 ;  /* 0x0000000000007b1d */ /* 0x000fec0000010000 */
.L_x_6:
[----:B------:R-:W-:Y:S05]  /*0930*/  @!P3 BRA `(.L_x_7) ;  /* 0x000000c400e4b947 */ /* 0x000fea0003800000 */
[----:B------:R-:W-:-:S13]  /*0940*/  ISETP.GT.U32.AND P0, PT, R6, 0x1, PT ;  /* 0x000000010600780c */ /* 0x000fda0003f04070 */
[----:B0-----:R-:W-:Y:S05]  /*0950*/  @P0 EXIT ;  /* 0x000000000000094d */ /* 0x001fea0003800000 */
[----:B------:R-:W-:Y:S01]  /*0960*/  ULDC.64 UR4, c[0x0][0x650] ;  /* 0x0001940000047ab9 */ /* 0x000fe20000000a00 */
[----:B------:R-:W-:Y:S01]  /*0970*/  PRMT R0, RZ, 0x7610, R0 ;  /* 0x00007610ff007816 */ /* 0x000fe20000000000 */
[----:B------:R-:W-:Y:S01]  /*0980*/  IMAD.MOV.U32 R148, RZ, RZ, -0x1 ;  /* 0xffffffffff947424 */ /* 0x000fe200078e00ff */
[----:B------:R-:W-:Y:S01]  /*0990*/  ISETP.GE.U32.AND P0, PT, R16, UR4, PT ;  /* 0x0000000410007c0c */ /* 0x000fe2000bf06070 */
[----:B------:R-:W-:Y:S02]  /*09a0*/  IMAD.MOV.U32 R149, RZ, RZ, -0x1 ;  /* 0xffffffffff957424 */ /* 0x000fe400078e00ff */
[----:B------:R-:W-:Y:S01]  /*09b0*/  IMAD.MOV.U32 R147, RZ, RZ, -0x1 ;  /* 0xffffffffff937424 */ /* 0x000fe200078e00ff */
[----:B------:R-:W-:-:S13]  /*09c0*/  ISETP.GE.U32.AND.EX P0, PT, R17, UR5, PT, P0 ;  /* 0x0000000511007c0c */ /* 0x000fda000bf06100 */
[----:B------:R-:W-:Y:S05]  /*09d0*/  @P0 BRA `(.L_x_8) ;  /* 0x0000000400280947 */ /* 0x000fea0003800000 */
[----:B------:R-:W0:Y:S01]  /*09e0*/  LDC.64 R24, c[0x0][0x628] ;  /* 0x00018a00ff187b82 */ /* 0x000e220000000a00 */
[----:B------:R-:W-:Y:S02]  /*09f0*/  IMAD.MOV.U32 R8, RZ, RZ, R16 ;  /* 0x000000ffff087224 */ /* 0x000fe400078e0010 */
[----:B------:R-:W-:-:S05]  /*0a00*/  IMAD.MOV.U32 R9, RZ, RZ, R17 ;  /* 0x000000ffff097224 */ /* 0x000fca00078e0011 */
[----:B------:R-:W1:Y:S08]  /*0a10*/  LDC R0, c[0x0][0x630] ;  /* 0x00018c00ff007b82 */ /* 0x000e700000000800 */
[----:B------:R-:W2:Y:S01]  /*0a20*/  LDC.64 R26, c[0x0][0x620] ;  /* 0x00018800ff1a7b82 */ /* 0x000ea20000000a00 */
[----:B0-----:R-:W-:-:S04]  /*0a30*/  ISETP.NE.U32.AND P0, PT, R24, RZ, PT ;  /* 0x000000ff1800720c */ /* 0x001fc80003f05070 */
[----:B------:R-:W-:-:S13]  /*0a40*/  ISETP.NE.AND.EX P0, PT, R25, RZ, PT, P0 ;  /* 0x000000ff1900720c */ /* 0x000fda0003f05300 */
[----:B-12---:R-:W-:Y:S05]  /*0a50*/  @!P0 BRA `(.L_x_9) ;  /* 0x0000000000288947 */ /* 0x006fea0003800000 */
[----:B------:R-:W0:Y:S02]  /*0a60*/  LDC R13, c[0x0][0x634] ;  /* 0x00018d00ff0d7b82 */ /* 0x000e240000000800 */
[----:B0-----:R-:W-:-:S05]  /*0a70*/  IADD3 R13, P0, R16, R13, RZ ;  /* 0x0000000d100d7210 */ /* 0x001fca0007f1e0ff */
[----:B------:R-:W-:-:S04]  /*0a80*/  IMAD.X R15, RZ, RZ, R17, P0 ;  /* 0x000000ffff0f7224 */ /* 0x000fc800000e0611 */
[----:B------:R-:W-:-:S04]  /*0a90*/  IMAD.WIDE.U32 R8, R15, R24, RZ ;  /* 0x000000180f087225 */ /* 0x000fc800078e00ff */
[----:B------:R-:W-:-:S04]  /*0aa0*/  IMAD.WIDE.U32 R10, P0, R13, R25, R8 ;  /* 0x000000190d0a7225 */ /* 0x000fc80007800008 */
[----:B------:R-:W-:-:S04]  /*0ab0*/  IMAD.WIDE.U32 R8, R13, R24, RZ ;  /* 0x000000180d087225 */ /* 0x000fc800078e00ff */
[----:B------:R-:W-:Y:S01]  /*0ac0*/  IMAD.X R13, RZ, RZ, RZ, P0 ;  /* 0x000000ffff0d7224 */ /* 0x000fe200000e06ff */
[----:B------:R-:W-:Y:S01]  /*0ad0*/  IADD3 RZ, P0, R9, R10, RZ ;  /* 0x0000000a09ff7210 */ /* 0x000fe20007f1e0ff */
[----:B------:R-:W-:-:S04]  /*0ae0*/  IMAD.MOV.U32 R12, RZ, RZ, R11 ;  /* 0x000000ffff0c7224 */ /* 0x000fc800078e000b */
[----:B------:R-:W-:-:S08]  /*0af0*/  IMAD.WIDE.U32.X R8, R15, R25, R12, P0 ;  /* 0x000000190f087225 */ /* 0x000fd000000e040c */
.L_x_9:
[----:B------:R-:W0:Y:S01]  /*0b00*/  LDC.64 R24, c[0x0][0x640] ;  /* 0x00019000ff187b82 */ /* 0x000e220000000a00 */
[-CC-:B------:R-:W-:Y:S01]  /*0b10*/  SHF.R.U64 R147, R8, R0.reuse, R9.reuse ;  /* 0x0000000008937219 */ /* 0x180fe20000001209 */
[----:B------:R-:W-:Y:S01]  /*0b20*/  IMAD R30, R7, R21, R4 ;  /* 0x00000015071e7224 */ /* 0x000fe200078e0204 */
[----:B------:R-:W-:Y:S01]  /*0b30*/  SHF.R.U32.HI R0, RZ, R0, R9 ;  /* 0x00000000ff007219 */ /* 0x000fe20000011609 */
[----:B------:R-:W-:Y:S01]  /*0b40*/  IMAD.MOV.U32 R21, RZ, RZ, 0x1 ;  /* 0x00000001ff157424 */ /* 0x000fe200078e00ff */
[----:B------:R-:W-:-:S03]  /*0b50*/  IADD3 R5, P0, RZ, -R147, RZ ;  /* 0x80000093ff057210 */ /* 0x000fc60007f1e0ff */
[----:B------:R-:W1:Y:S02]  /*0b60*/  LDC R6, c[0x0][0x618] ;  /* 0x00018600ff067b82 */ /* 0x000e640000000800 */
[----:B------:R-:W-:-:S04]  /*0b70*/  IMAD.X R9, RZ, RZ, ~R0, P0 ;  /* 0x000000ffff097224 */ /* 0x000fc800000e0e00 */
[-C--:B------:R-:W-:Y:S02]  /*0b80*/  IMAD R0, R9, R26.reuse, RZ ;  /* 0x0000001a09007224 */ /* 0x080fe400078e02ff */
[----:B------:R-:W2:Y:S01]  /*0b90*/  LDC R11, c[0x0][0x608] ;  /* 0x00018200ff0b7b82 */ /* 0x000ea20000000800 */
[----:B------:R-:W-:-:S04]  /*0ba0*/  IMAD.WIDE.U32 R8, R5, R26, R16 ;  /* 0x0000001a05087225 */ /* 0x000fc800078e0010 */
[----:B------:R-:W-:-:S03]  /*0bb0*/  IMAD R5, R5, R27, R0 ;  /* 0x0000001b05057224 */ /* 0x000fc600078e0200 */
[----:B------:R-:W3:Y:S01]  /*0bc0*/  LDC R12, c[0x0][0x658] ;  /* 0x00019600ff0c7b82 */ /* 0x000ee20000000800 */
[----:B0-----:R-:W-:Y:S01]  /*0bd0*/  ISETP.NE.U32.AND P0, PT, R24, RZ, PT ;  /* 0x000000ff1800720c */ /* 0x001fe20003f05070 */
[----:B------:R-:W-:Y:S02]  /*0be0*/  IMAD.IADD R5, R9, 0x1, R5 ;  /* 0x0000000109057824 */ /* 0x000fe400078e0205 */
[----:B------:R-:W-:Y:S01]  /*0bf0*/  IMAD.MOV.U32 R9, RZ, RZ, -0x1 ;  /* 0xffffffffff097424 */ /* 0x000fe200078e00ff */
[----:B------:R-:W-:-:S03]  /*0c00*/  ISETP.NE.AND.EX P0, PT, R25, RZ, PT, P0 ;  /* 0x000000ff1900720c */ /* 0x000fc60003f05300 */
[----:B------:R-:W0:Y:S01]  /*0c10*/  LDC R15, c[0x0][0x600] ;  /* 0x00018000ff0f7b82 */ /* 0x000e220000000800 */
[-CC-:B-1----:R-:W-:Y:S02]  /*0c20*/  SHF.R.U64 R13, R8, R6.reuse, R5.reuse ;  /* 0x00000006080d7219 */ /* 0x182fe40000001205 */
[----:B------:R-:W-:-:S05]  /*0c30*/  SHF.R.U32.HI R0, RZ, R6, R5 ;  /* 0x00000006ff007219 */ /* 0x000fca0000011605 */
[----:B------:R-:W1:Y:S01]  /*0c40*/  LDC R14, c[0x0][0x648] ;  /* 0x00019200ff0e7b82 */ /* 0x000e620000000800 */
[-CC-:B--2---:R-:W-:Y:S02]  /*0c50*/  SHF.R.U64 R27, R13, R11.reuse, R0.reuse ;  /* 0x0000000b0d1b7219 */ /* 0x184fe40000001200 */
[----:B------:R-:W-:-:S05]  /*0c60*/  SHF.R.U32.HI R5, RZ, R11, R0 ;  /* 0x0000000bff057219 */ /* 0x000fca0000011600 */
[----:B------:R-:W2:Y:S01]  /*0c70*/  LDC R20, c[0x0][0x638] ;  /* 0x00018e00ff147b82 */ /* 0x000ea20000000800 */
[-CC-:B---3--:R-:W-:Y:S02]  /*0c80*/  SHF.R.U64 R28, R27, R12.reuse, R5.reuse ;  /* 0x0000000c1b1c7219 */ /* 0x188fe40000001205 */
[-C--:B------:R-:W-:Y:S02]  /*0c90*/  SHF.L.U32 R0, R9, R12.reuse, RZ ;  /* 0x0000000c09007219 */ /* 0x080fe400000006ff */
[----:B------:R-:W-:Y:S01]  /*0ca0*/  SHF.R.U32.HI R5, RZ, R12, R5 ;  /* 0x0000000cff057219 */ /* 0x000fe20000011605 */
[----:B------:R-:W-:Y:S01]  /*0cb0*/  IMAD.MOV.U32 R4, RZ, RZ, R28 ;  /* 0x000000ffff047224 */ /* 0x000fe200078e001c */
[----:B------:R-:W-:Y:S01]  /*0cc0*/  LOP3.LUT R10, RZ, R0, RZ, 0x33, !PT ;  /* 0x00000000ff0a7212 */ /* 0x000fe200078e33ff */
[----:B------:R-:W3:Y:S01]  /*0cd0*/  LDC R26, c[0x0][0x610] ;  /* 0x00018400ff1a7b82 */ /* 0x000ee20000000800 */
[----:B------:R-:W-:Y:S05]  /*0ce0*/  @!P0 BRA `(.L_x_10) ;  /* 0x0000000000288947 */ /* 0x000fea0003800000 */
[----:B------:R-:W4:Y:S02]  /*0cf0*/  LDC R9, c[0x0][0x64c] ;  /* 0x00019300ff097b82 */ /* 0x000f240000000800 */
[----:B----4-:R-:W-:-:S05]  /*0d00*/  IADD3 R9, P0, R28, R9, RZ ;  /* 0x000000091c097210 */ /* 0x010fca0007f1e0ff */
        /* <DEDUP_REMOVED lines=8> */
.L_x_10:
[----:B-1----:R-:W-:Y:S01]  /*0d90*/  SHF.R.U64 R4, R4, R14, R5 ;  /* 0x0000000e04047219 */ /* 0x002fe20000001205 */
[----:B0-----:R-:W-:Y:S01]  /*0da0*/  VIADD R6, R15, 0xffffffff ;  /* 0xffffffff0f067836 */ /* 0x001fe20000000000 */
[----:B------:R-:W-:Y:S02]  /*0db0*/  SHF.L.U32 R0, R21, R12, RZ ;  /* 0x0000000c15007219 */ /* 0x000fe400000006ff */
[----:B------:R-:W-:Y:S01]  /*0dc0*/  LOP3.LUT R5, R27, R10, RZ, 0xc0, !PT ;  /* 0x0000000a1b057212 */ /* 0x000fe200078ec0ff */
[----:B------:R-:W-:Y:S01]  /*0dd0*/  IMAD.MOV R7, RZ, RZ, -R4 ;  /* 0x000000ffff077224 */ /* 0x000fe200078e0a04 */
[----:B------:R-:W-:Y:S02]  /*0de0*/  SEL R3, R3, R30, !P1 ;  /* 0x0000001e03037207 */ /* 0x000fe40004800000 */
[----:B------:R-:W-:Y:S01]  /*0df0*/  LOP3.LUT R6, R13, R6, RZ, 0xc0, !PT ;  /* 0x000000060d067212 */ /* 0x000fe200078ec0ff */
[----:B------:R-:W-:Y:S02]  /*0e00*/  IMAD R4, R0, R4, R5 ;  /* 0x0000000400047224 */ /* 0x000fe400078e0205 */
[----:B--2---:R-:W-:-:S02]  /*0e10*/  IMAD R0, R7, R20, R28 ;  /* 0x0000001407007224 */ /* 0x004fc400078e021c */
[----:B---3--:R-:W-:Y:S02]  /*0e20*/  IMAD R3, R4, R26, R3 ;  /* 0x0000001a04037224 */ /* 0x008fe400078e0203 */
[----:B------:R-:W-:Y:S02]  /*0e30*/  IMAD R148, R0, R15, R6 ;  /* 0x0000000f00947224 */ /* 0x000fe400078e0206 */
[----:B------:R-:W-:-:S03]  /*0e40*/  IMAD.MOV.U32 R4, RZ, RZ, 0x1 ;  /* 0x00000001ff047424 */ /* 0x000fc600078e00ff */
[----:B------:R-:W-:Y:S02]  /*0e50*/  SEL R149, R148, R3, !P1 ;  /* 0x0000000394957207 */ /* 0x000fe40004800000 */
[----:B------:R-:W-:Y:S02]  /*0e60*/  PRMT R0, R4, 0x7610, R0 ;  /* 0x0000761004007816 */ /* 0x000fe40000000000 */
[----:B------:R-:W-:-:S07]  /*0e70*/  SEL R148, R3, R148, !P1 ;  /* 0x0000009403947207 */ /* 0x000fce0004800000 */
.L_x_8:
[----:B------:R-:W-:-:S08]  /*0e80*/  NOP ;  /* 0x0000000000007918 */ /* 0x000fd00000000000 */
[----:B------:R-:W0:Y:S02]  /*0e90*/  USETMAXREG.TRY_ALLOC.CTAPOOL UP0, 0xe8 ;  /* 0x000000e8000079c8 */ /* 0x000e240008000600 */
[----:B0-----:R-:W-:-:S13]  /*0ea0*/  PLOP3.LUT P0, PT, PT, PT, UP0, 0x80, 0x0 ;  /* 0x000000000000781c */ /* 0x001fda0003f0f008 */
[----:B------:R-:W-:Y:S05]  /*0eb0*/  @!P0 BRA `(.L_x_8) ;  /* 0xfffffffc00f08947 */ /* 0x000fea000383ffff */
[----:B------:R-:W-:Y:S01]  /*0ec0*/  ULDC.64 UR4, c[0x0][0x598] ;  /* 0x0001660000047ab9 */ /* 0x000fe20000000a00 */
[----:B------:R-:W-:Y:S01]  /*0ed0*/  ULDC.64 UR58, c[0x0][0x208] ;  /* 0x00008200003a7ab9 */ /* 0x000fe20000000a00 */
[----:B------:R-:W-:-:S04]  /*0ee0*/  ISETP.NE.U32.AND P0, PT, RZ, UR4, PT ;  /* 0x00000004ff007c0c */ /* 0x000fc8000bf05070 */
[----:B------:R-:W-:-:S13]  /*0ef0*/  ISETP.NE.AND.EX P0, PT, RZ, UR5, PT, P0 ;  /* 0x00000005ff007c0c */ /* 0x000fda000bf05300 */
[----:B------:R-:W-:Y:S05]  /*0f00*/  @!P0 BRA `(.L_x_11) ;  /* 0x00000000001c8947 */ /* 0x000fea0003800000 */
[----:B------:R-:W0:Y:S02]  /*0f10*/  LDC.64 R4, c[0x0][0x598] ;  /* 0x00016600ff047b82 */ /* 0x000e240000000a00 */
[----:B0-----:R-:W2:Y:S02]  /*0f20*/  LDG.E.64 R4, desc[UR58][R4.64] ;  /* 0x0000003a04047981 */ /* 0x001ea4000c1e1b00 */
[----:B--2---:R-:W-:-:S04]  /*0f30*/  ISETP.NE.U32.AND P0, PT, R4, RZ, PT ;  /* 0x000000ff0400720c */ /* 0x004fc80003f05070 */
[----:B------:R-:W-:-:S13]  /*0f40*/  ISETP.NE.AND.EX P0, PT, R5, RZ, PT, P0 ;  /* 0x000000ff0500720c */ /* 0x000fda0003f05300 */
[----:B------:R-:W-:Y:S05]  /*0f50*/  @!P0 BRA `(.L_x_11) ;  /* 0x0000000000088947 */ /* 0x000fea0003800000 */
[----:B------:R0:W5:Y:S01]  /*0f60*/  LD.E R144, desc[UR58][R4.64] ;  /* 0x0000003a04907980 */ /* 0x000162000c101900 */
[----:B------:R-:W-:Y:S05]  /*0f70*/  BRA `(.L_x_12) ;  /* 0x0000000000247947 */ /* 0x000fea0003800000 */
.L_x_11:
[----:B------:R-:W-:Y:S02]  /*0f80*/  ULDC.64 UR4, c[0x0][0x588] ;  /* 0x0001620000047ab9 */ /* 0x000fe40000000a00 */
[----:B------:R-:W-:-:S04]  /*0f90*/  ISETP.NE.U32.AND P0, PT, RZ, UR4, PT ;  /* 0x00000004ff007c0c */ /* 0x000fc8000bf05070 */
[----:B------:R-:W-:-:S13]  /*0fa0*/  ISETP.NE.AND.EX P0, PT, RZ, UR5, PT, P0 ;  /* 0x00000005ff007c0c */ /* 0x000fda000bf05300 */
[----:B------:R-:W-:Y:S05]  /*0fb0*/  @!P0 BRA `(.L_x_13) ;  /* 0x00000000000c8947 */ /* 0x000fea0003800000 */
[----:B------:R-:W0:Y:S02]  /*0fc0*/  LDC.64 R144, c[0x0][0x588] ;  /* 0x00016200ff907b82 */ /* 0x000e240000000a00 */
[----:B0-----:R1:W5:Y:S01]  /*0fd0*/  LDG.E R144, desc[UR58][R144.64] ;  /* 0x0000003a90907981 */ /* 0x001362000c1e1900 */
[----:B------:R-:W-:Y:S05]  /*0fe0*/  BRA `(.L_x_12) ;  /* 0x0000000000087947 */ /* 0x000fea0003800000 */
.L_x_13:
[----:B------:R-:W-:Y:S02]  /*0ff0*/  ULDC UR4, c[0x0][0x580] ;  /* 0x0001600000047ab9 */ /* 0x000fe40000000800 */
[----:B------:R-:W-:-:S07]  /*1000*/  IMAD.U32 R144, RZ, RZ, UR4 ;  /* 0x00000004ff907e24 */ /* 0x000fce000f8e00ff */
.L_x_12:
[----:B------:R-:W-:Y:S02]  /*1010*/  ULDC.64 UR4, c[0x0][0x5a0] ;  /* 0x0001680000047ab9 */ /* 0x000fe40000000a00 */
[----:B------:R-:W-:-:S04]  /*1020*/  ISETP.NE.U32.AND P0, PT, RZ, UR4, PT ;  /* 0x00000004ff007c0c */ /* 0x000fc8000bf05070 */
[----:B------:R-:W-:-:S13]  /*1030*/  ISETP.NE.AND.EX P0, PT, RZ, UR5, PT, P0 ;  /* 0x00000005ff007c0c */ /* 0x000fda000bf05300 */
[----:B------:R-:W-:Y:S05]  /*1040*/  @!P0 BRA `(.L_x_14) ;  /* 0x00000000001c8947 */ /* 0x000fea0003800000 */
[----:B0-----:R-:W0:Y:S02]  /*1050*/  LDC.64 R4, c[0x0][0x5a0] ;  /* 0x00016800ff047b82 */ /* 0x001e240000000a00 */
[----:B0-----:R-:W2:Y:S02]  /*1060*/  LDG.E.64 R4, desc[UR58][R4.64] ;  /* 0x0000003a04047981 */ /* 0x001ea4000c1e1b00 */
[----:B--2---:R-:W-:-:S04]  /*1070*/  ISETP.NE.U32.AND P0, PT, R4, RZ, PT ;  /* 0x000000ff0400720c */ /* 0x004fc80003f05070 */
[----:B------:R-:W-:-:S13]  /*1080*/  ISETP.NE.AND.EX P0, PT, R5, RZ, PT, P0 ;  /* 0x000000ff0500720c */ /* 0x000fda0003f05300 */
[----:B------:R-:W-:Y:S05]  /*1090*/  @!P0 BRA `(.L_x_14) ;  /* 0x0000000000088947 */ /* 0x000fea0003800000 */
[----:B-1----:R0:W5:Y:S01]  /*10a0*/  LD.E R145, desc[UR58][R4.64] ;  /* 0x0000003a04917980 */ /* 0x002162000c101900 */
[----:B------:R-:W-:Y:S05]  /*10b0*/  BRA `(.L_x_15) ;  /* 0x0000000000247947 */ /* 0x000fea0003800000 */
.L_x_14:
[----:B------:R-:W-:Y:S02]  /*10c0*/  ULDC.64 UR4, c[0x0][0x590] ;  /* 0x0001640000047ab9 */ /* 0x000fe40000000a00 */
[----:B------:R-:W-:-:S04]  /*10d0*/  ISETP.NE.U32.AND P0, PT, RZ, UR4, PT ;  /* 0x00000004ff007c0c */ /* 0x000fc8000bf05070 */
[----:B------:R-:W-:-:S13]  /*10e0*/  ISETP.NE.AND.EX P0, PT, RZ, UR5, PT, P0 ;  /* 0x00000005ff007c0c */ /* 0x000fda000bf05300 */
[----:B------:R-:W-:Y:S05]  /*10f0*/  @!P0 BRA `(.L_x_16) ;  /* 0x00000000000c8947 */ /* 0x000fea0003800000 */
[----:B0-----:R-:W1:Y:S02]  /*1100*/  LDC.64 R4, c[0x0][0x590] ;  /* 0x00016400ff047b82 */ /* 0x001e640000000a00 */
[----:B-1----:R1:W5:Y:S01]  /*1110*/  LDG.E R145, desc[UR58][R4.64] ;  /* 0x0000003a04917981 */ /* 0x002362000c1e1900 */
[----:B------:R-:W-:Y:S05]  /*1120*/  BRA `(.L_x_15) ;  /* 0x0000000000087947 */ /* 0x000fea0003800000 */
.L_x_16:
[----:B------:R-:W-:Y:S02]  /*1130*/  ULDC UR4, c[0x0][0x584] ;  /* 0x0001610000047ab9 */ /* 0x000fe40000000800 */
[----:B-1----:R-:W-:-:S07]  /*1140*/  IMAD.U32 R145, RZ, RZ, UR4 ;  /* 0x00000004ff917e24 */ /* 0x002fce000f8e00ff */
.L_x_15:
[----:B------:R-:W-:-:S13]  /*1150*/  LOP3.LUT P0, RZ, R0, 0xff, RZ, 0xc0, !PT ;  /* 0x000000ff00ff7812 */ /* 0x000fda000780c0ff */
[----:B------:R-:W-:Y:S05]  /*1160*/  @!P0 EXIT ;  /* 0x000000000000894d */ /* 0x000fea0003800000 */
[----:B------:R-:W-:Y:S01]  /*1170*/  ULDC UR4, c[0x0][0x28c] ;  /* 0x0000a30000047ab9 */ /* 0x000fe20000000800 */
[----:B------:R-:W-:Y:S01]  /*1180*/  LOP3.LUT R146, R19, 0x1, RZ, 0xfc, !PT ;  /* 0x0000000113927812 */ /* 0x000fe200078efcff */
[----:B------:R-:W-:Y:S01]  /*1190*/  UIADD3 UR4, UR4, 0x3f, URZ ;  /* 0x0000003f04047890 */ /* 0x000fe2000fffe03f */
[----:B------:R-:W-:Y:S01]  /*11a0*/  UMOV UR38, URZ ;  /* 0x0000003f00267c82 */ /* 0x000fe20008000000 */
[----:B------:R-:W-:Y:S02]  /*11b0*/  UMOV UR36, URZ ;  /* 0x0000003f00247c82 */ /* 0x000fe40008000000 */
[----:B------:R-:W-:-:S04]  /*11c0*/  USHF.R.S32.HI UR5, URZ, 0x1f, UR4 ;  /* 0x0000001f3f057899 */ /* 0x000fc80008011404 */
[----:B------:R-:W-:-:S04]  /*11d0*/  ULEA.HI UR5, UR5, UR4, URZ, 0x6 ;  /* 0x0000000405057291 */ /* 0x000fc8000f8f303f */
[----:B------:R-:W-:-:S12]  /*11e0*/  USHF.R.S32.HI UR39, URZ, 0x6, UR5 ;  /* 0x000000063f277899 */ /* 0x000fd80008011405 */
.L_x_274:
[----:B------:R-:W-:Y:S01]  /*11f0*/  LOP3.LUT R0, R18, 0x80, RZ, 0xc0, !PT ;  /* 0x0000008012007812 */ /* 0x000fe200078ec0ff */
[----:B--2---:R-:W2:Y:S01]  /*1200*/  S2UR UR6, SR_CgaCtaId ;  /* 0x00000000000679c3 */ /* 0x004ea20000008800 */
[----:B------:R-:W-:Y:S02]  /*1210*/  UMOV UR37, 0x400 ;  /* 0x0000040000257882 */ /* 0x000fe40000000000 */
[----:B------:R-:W-:-:S06]  /*1220*/  SHF.R.U32.HI R0, RZ, 0x7, R0 ;  /* 0x00000007ff007819 */ /* 0x000fcc0000011600 */
[----:B---3--:R-:W3:Y:S01]  /*1230*/  SHFL.IDX PT, R0, R0, RZ, 0x1f ;  /* 0x00001fff00007589 */ /* 0x008ee200000e0000 */
[----:B--2---:R-:W-:Y:S01]  /*1240*/  ULEA UR37, UR6, UR37, 0x18 ;  /* 0x0000002506257291 */ /* 0x004fe2000f8ec03f */
[----:B---3--:R-:W-:-:S13]  /*1250*/  R2UR UR4, R0 ;  /* 0x00000000000472ca */ /* 0x008fda00000e0000 */
[----:B------:R-:W-:-:S04]  /*1260*/  ULEA.HI UR5, UR4, UR4, URZ, 0x1 ;  /* 0x0000000404057291 */ /* 0x000fc8000f8f083f */
[----:B------:R-:W-:-:S04]  /*1270*/  ULOP3.LUT UR5, UR5, 0x7fffe, URZ, 0xc0, !UPT ;  /* 0x0007fffe05057892 */ /* 0x000fc8000f8ec03f */
[----:B------:R-:W-:-:S03]  /*1280*/  UIADD3 UR5, UR4, -UR5, URZ ;  /* 0x8000000504057290 */ /* 0x000fc6000fffe03f */
[----:B------:R-:W-:Y:S01]  /*1290*/  ULDC UR4, c[0x0][0x28c] ;  /* 0x0000a30000047ab9 */ /* 0x000fe20000000800 */
[----:B------:R-:W-:Y:S01]  /*12a0*/  ULEA UR5, UR5, UR37, 0xd ;  /* 0x0000002505057291 */ /* 0x000fe2000f8e683f */
[----:B------:R-:W-:-:S03]  /*12b0*/  ISETP.LT.AND P0, PT, RZ, UR4, PT ;  /* 0x00000004ff007c0c */ /* 0x000fc6000bf01270 */
[----:B------:R-:W-:-:S04]  /*12c0*/  UIADD3 UR5, UR5, 0x100, URZ ;  /* 0x0000010005057890 */ /* 0x000fc8000fffe03f */
[----:B------:R-:W-:-:S04]  /*12d0*/  USHF.R.U32.HI UR5, URZ, 0x4, UR5 ;  /* 0x000000043f057899 */ /* 0x000fc80008011605 */
[----:B------:R-:W-:Y:S02]  /*12e0*/  ULOP3.LUT UR56, UR5, 0x3fff, URZ, 0xc0, !UPT ;  /* 0x00003fff05387892 */ /* 0x000fe4000f8ec03f */
[----:B-1--4-:R-:W-:Y:S10]  /*12f0*/  @P0 BRA `(.L_x_17) ;  /* 0x0000000000400947 */ /* 0x012ff40003800000 */
[----:B------:R-:W-:Y:S01]  /*1300*/  MOV R0, 0x0 ;  /* 0x0000000000007802 */ /* 0x000fe20000000f00 */
[----:B------:R-:W-:Y:S01]  /*1310*/  ULDC.64 UR4, c[0x4][0x68] ;  /* 0x01001a0000047ab9 */ /* 0x000fe20000000a00 */
[----:B------:R-:W-:Y:S01]  /*1320*/  ULDC.64 UR6, c[0x4][0x8] ;  /* 0x0100020000067ab9 */ /* 0x000fe20000000a00 */
[----:B01----:R-:W-:Y:S01]  /*1330*/  IMAD.U32 R4, RZ, RZ, UR4 ;  /* 0x00000004ff047e24 */ /* 0x003fe2000f8e00ff */
[----:B------:R0:W1:Y:S01]  /*1340*/  LDC.64 R14, c[0x4][R0] ;  /* 0x01000000000e7b82 */ /* 0x0000620000000a00 */
[----:B------:R-:W-:Y:S01]  /*1350*/  IMAD.U32 R5, RZ, RZ, UR5 ;  /* 0x00000005ff057e24 */ /* 0x000fe2000f8e00ff */
[----:B------:R-:W-:Y:S01]  /*1360*/  ULDC.64 UR4, c[0x4][0x70] ;  /* 0x01001c0000047ab9 */ /* 0x000fe20000000a00 */
[----:B------:R-:W-:Y:S02]  /*1370*/  IMAD.U32 R10, RZ, RZ, UR6 ;  /* 0x00000006ff0a7e24 */ /* 0x000fe4000f8e00ff */
[----:B------:R-:W-:Y:S02]  /*1380*/  IMAD.U32 R6, RZ, RZ, UR4 ;  /* 0x00000004ff067e24 */ /* 0x000fe4000f8e00ff */
[----:B------:R-:W-:-:S02]  /*1390*/  IMAD.U32 R7, RZ, RZ, UR5 ;  /* 0x00000005ff077e24 */ /* 0x000fc4000f8e00ff */
[----:B------:R-:W-:Y:S02]  /*13a0*/  IMAD.U32 R11, RZ, RZ, UR7 ;  /* 0x00000007ff0b7e24 */ /* 0x000fe4000f8e00ff */
[----:B------:R-:W-:Y:S02]  /*13b0*/  IMAD.MOV.U32 R8, RZ, RZ, 0x1e1 ;  /* 0x000001e1ff087424 */ /* 0x000fe400078e00ff */
[----:B------:R-:W-:Y:S02]  /*13c0*/  IMAD.MOV.U32 R12, RZ, RZ, 0x1 ;  /* 0x00000001ff0c7424 */ /* 0x000fe400078e00ff */
[----:B0-----:R-:W-:-:S07]  /*13d0*/  IMAD.MOV.U32 R13, RZ, RZ, RZ ;  /* 0x000000ffff0d7224 */ /* 0x001fce00078e00ff */
[----:B------:R-:W-:-:S07]  /*13e0*/  LEPC R20, `(.L_x_17) ;  /* 0x000000001014794e */ /* 0x000fce0000000000 */
[----:B-1---5:R-:W-:Y:S05]  /*13f0*/  CALL.ABS.NOINC R14 ;  /* 0x000000000e007343 */ /* 0x022fea0003c00000 */
.L_x_17:
[----:B------:R-:W-:-:S13]  /*1400*/  ISETP.NE.AND P0, PT, R146, 0x3, PT ;  /* 0x000000039200780c */ /* 0x000fda0003f05270 */
[----:B------:R-:W-:Y:S05]  /*1410*/  @!P0 BRA `(.L_x_18) ;  /* 0x0000000000048947 */ /* 0x000fea0003800000 */
[----:B------:R-:W-:Y:S01]  /*1420*/  BPT.TRAP 0x1 ;  /* 0x000000040000795c */ /* 0x000fe20000300000 */
.L_x_18:
[----:B------:R-:W-:Y:S02]  /*1430*/  IMAD.U32 R3, RZ, RZ, UR36 ;  /* 0x00000024ff037e24 */ /* 0x000fe4000f8e00ff */
[----:B------:R-:W-:-:S03]  /*1440*/  IMAD.U32 R0, RZ, RZ, UR38 ;  /* 0x00000026ff007e24 */ /* 0x000fc6000f8e00ff */
[----:B------:R-:W-:Y:S02]  /*1450*/  LEA R3, R3, UR37, 0x3 ;  /* 0x0000002503037c11 */ /* 0x000fe4000f8e18ff */
[----:B------:R-:W-:-:S04]  /*1460*/  SHF.L.U32 R0, R0, 0x1f, RZ ;  /* 0x0000001f00007819 */ /* 0x000fc800000006ff */
[----:B------:R2:W3:Y:S01]  /*1470*/  SYNCS.PHASECHK.TRANS64.TRYWAIT P1, [R3+URZ], R0 ;  /* 0x00000000030075a7 */ /* 0x0004e2000802017f */
[----:B------:R-:W-:Y:S05]  /*1480*/  @!P0 BRA `(.L_x_19) ;  /* 0x0000000000048947 */ /* 0x000fea0003800000 */
[----:B------:R-:W-:Y:S01]  /*1490*/  BPT.TRAP 0x1 ;  /* 0x000000040000795c */ /* 0x000fe20000300000 */
.L_x_19:
[----:B---3--:R-:W-:Y:S05]  /*14a0*/  @P1 BRA `(.L_x_20) ;  /* 0x0000000000081947 */ /* 0x008fea0003800000 */
[----:B------:R-:W3:Y:S02]  /*14b0*/  SYNCS.PHASECHK.TRANS64.TRYWAIT P1, [R3+URZ], R0 ;  /* 0x00000000030075a7 */ /* 0x000ee4000802017f */
[----:B---3--:R-:W-:Y:S05]  /*14c0*/  @!P1 BRA `(.L_x_21) ;  /* 0x000000d000689947 */ /* 0x008fea0003800000 */
.L_x_20:
[----:B------:R-:W-:-:S04]  /*14d0*/  UISETP.LT.AND UP0, UPT, UR39, 0x1, UPT ;  /* 0x000000012700788c */ /* 0x000fc8000bf01270 */
[----:B------:R-:W-:-:S06]  /*14e0*/  USEL UR4, UR39, 0x1, UP0 ;  /* 0x0000000127047887 */ /* 0x000fcc0008000000 */
[----:B--23--:R-:W-:Y:S01]  /*14f0*/  IMAD.U32 R0, RZ, RZ, UR4 ;  /* 0x00000004ff007e24 */ /* 0x00cfe2000f8e00ff */
[----:B------:R-:W-:Y:S05]  /*1500*/  WARPSYNC.ALL ;  /* 0x0000000000007948 */ /* 0x000fea0003800000 */
[----:B------:R-:W-:-:S04]  /*1510*/  IADD3 R0, -R0, UR39, RZ ;  /* 0x0000002700007c10 */ /* 0x000fc8000fffe1ff */
[----:B------:R-:W-:Y:S01]  /*1520*/  ISETP.GE.AND P1, PT, R0, 0x1, PT ;  /* 0x000000010000780c */ /* 0x000fe20003f26270 */
[----:B------:R-:W-:Y:S01]  /*1530*/  UIADD3 UR4, UR37, 0x10100, URZ ;  /* 0x0001010025047890 */ /* 0x000fe2000fffe03f */
[----:B------:R-:W-:Y:S01]  /*1540*/  WARPGROUP.ARRIVE ;  /* 0x00000000000079c5 */ /* 0x000fe20000000000 */
[----:B------:R-:W-:Y:S02]  /*1550*/  ULOP3.LUT UR56, UR56, 0x10000, URZ, 0xfc, !UPT ;  /* 0x0001000038387892 */ /* 0x000fe4000f8efc3f */
[----:B------:R-:W-:Y:S02]  /*1560*/  USHF.R.U32.HI UR4, URZ, 0x4, UR4 ;  /* 0x000000043f047899 */ /* 0x000fe40008011604 */
[----:B------:R-:W-:Y:S02]  /*1570*/  ULEA UR8, UR36, UR56, 0xa ;  /* 0x0000003824087291 */ /* 0x000fe4000f8e503f */
[----:B------:R-:W-:Y:S01]  /*1580*/  ULOP3.LUT UR4, UR4, 0x3fff, URZ, 0xc0, !UPT ;  /* 0x00003fff04047892 */ /* 0x000fe2000f8ec03f */
[----:B------:R-:W-:Y:S01]  /*1590*/  UMOV UR9, 0x40000040 ;  /* 0x4000004000097882 */ /* 0x000fe20000000000 */
[----:B------:R-:W-:-:S02]  /*15a0*/  UMOV UR11, 0x40000040 ;  /* 0x40000040000b7882 */ /* 0x000fc40000000000 */
[----:B------:R-:W-:Y:S01]  /*15b0*/  ULOP3.LUT UR57, UR4, 0x10000, URZ, 0xfc, !UPT ;  /* 0x0001000004397892 */ /* 0x000fe2000f8efc3f */
[----:B------:R-:W-:Y:S01]  /*15c0*/  UMOV UR16, UR8 ;  /* 0x0000000800107c82 */ /* 0x000fe20008000000 */
[----:B------:R-:W-:Y:S02]  /*15d0*/  UMOV UR17, UR9 ;  /* 0x0000000900117c82 */ /* 0x000fe40008000000 */
[----:B------:R-:W-:Y:S01]  /*15e0*/  UIMAD UR54, UR36, 0x780, UR57 ;  /* 0x00000780243678a4 */ /* 0x000fe2000f8e0239 */
[----:B------:R-:W-:Y:S01]  /*15f0*/  UMOV UR19, 0x40000040 ;  /* 0x4000004000137882 */ /* 0x000fe20000000000 */
[----:B------:R-:W-:Y:S02]  /*1600*/  UMOV UR20, UR8 ;  /* 0x0000000800147c82 */ /* 0x000fe40008000000 */
[----:B------:R-:W-:Y:S02]  /*1610*/  UIADD3 UR18, UR54, 0x80, URZ ;  /* 0x0000008036127890 */ /* 0x000fe4000fffe03f */
[----:B------:R-:W-:-:S02]  /*1620*/  UIADD3 UR22, UR54, 0x100, URZ ;  /* 0x0000010036167890 */ /* 0x000fc4000fffe03f */
[----:B------:R-:W-:Y:S01]  /*1630*/  UMOV UR10, UR54 ;  /* 0x00000036000a7c82 */ /* 0x000fe20008000000 */
[----:B------:R-:W-:Y:S01]  /*1640*/  UMOV UR21, UR9 ;  /* 0x0000000900157c82 */ /* 0x000fe20008000000 */
[----:B------:R-:W-:Y:S01]  /*1650*/  HGMMA.64x16x16.F32.BF16 R136, gdesc[UR8], RZ, !UPT, gsb0 ;  /* 0x00200000088879f0 */ /* 0x000fe2000c0018ff */
[----:B------:R-:W-:Y:S01]  /*1660*/  UMOV UR23, 0x40000040 ;  /* 0x4000004000177882 */ /* 0x000fe20000000000 */
[----:B------:R-:W-:Y:S01]  /*1670*/  UIADD3 UR26, UR54, 0x180, URZ ;  /* 0x00000180361a7890 */ /* 0x000fe2000fffe03f */
[----:B------:R-:W-:Y:S01]  /*1680*/  UMOV UR24, UR8 ;  /* 0x0000000800187c82 */ /* 0x000fe20008000000 */
[----:B------:R-:W-:Y:S01]  /*1690*/  UMOV UR25, UR9 ;  /* 0x0000000900197c82 */ /* 0x000fe20008000000 */
[----:B------:R-:W-:Y:S01]  /*16a0*/  UMOV UR27, 0x40000040 ;  /* 0x40000040001b7882 */ /* 0x000fe20000000000 */
[----:B------:R-:W-:Y:S01]  /*16b0*/  UIADD3 UR30, UR54, 0x200, URZ ;  /* 0x00000200361e7890 */ /* 0x000fe2000fffe03f */
[----:B------:R-:W-:Y:S01]  /*16c0*/  UMOV UR28, UR8 ;  /* 0x00000008001c7c82 */ /* 0x000fe20008000000 */
[----:B------:R-:W-:Y:S01]  /*16d0*/  UMOV UR29, UR9 ;  /* 0x00000009001d7c82 */ /* 0x000fe20008000000 */
[----:B------:R-:W-:Y:S01]  /*16e0*/  UMOV UR31, 0x40000040 ;  /* 0x40000040001f7882 */ /* 0x000fe20000000000 */
[----:B------:R-:W-:Y:S01]  /*16f0*/  UIADD3 UR10, UR54, 0x280, URZ ;  /* 0x00000280360a7890 */ /* 0x000fe2000fffe03f */
        /* <DEDUP_REMOVED lines=9> */
[----:B------:R-:W-:-:S02]  /*1790*/  UIADD3 UR7, UR8, 0x2, URZ ;  /* 0x0000000208077890 */ /* 0x000fc4000fffe03f */
[----:B------:R-:W-:Y:S02]  /*17a0*/  UIADD3 UR6, UR8, 0x4, URZ ;  /* 0x0000000408067890 */ /* 0x000fe4000fffe03f */
[----:B------:R-:W-:Y:S01]  /*17b0*/  UMOV UR4, UR8 ;  /* 0x0000000800047c82 */ /* 0x000fe20008000000 */
[----:B------:R-:W-:Y:S01]  /*17c0*/  UMOV UR5, UR9 ;  /* 0x0000000900057c82 */ /* 0x000fe20008000000 */
[----:B------:R-:W-:Y:S02]  /*17d0*/  UIADD3 UR34, UR8, 0x6, URZ ;  /* 0x0000000608227890 */ /* 0x000fe4000fffe03f */
[----:B------:R-:W-:Y:S01]  /*17e0*/  UMOV UR32, UR8 ;  /* 0x0000000800207c82 */ /* 0x000fe20008000000 */
[----:B------:R-:W-:Y:S01]  /*17f0*/  UMOV UR33, UR9 ;  /* 0x0000000900217c82 */ /* 0x000fe20008000000 */
[----:B------:R-:W-:Y:S01]  /*1800*/  UMOV UR35, 0x40000040 ;  /* 0x4000004000237882 */ /* 0x000fe20000000000 */
[----:B------:R-:W-:Y:S01]  /*1810*/  UIADD3 UR46, UR54, 0x506, URZ ;  /* 0x00000506362e7890 */ /* 0x000fe2000fffe03f */
[----:B------:R-:W-:Y:S01]  /*1820*/  UMOV UR47, 0x40000040 ;  /* 0x40000040002f7882 */ /* 0x000fe20000000000 */
[----:B------:R-:W-:Y:S01]  /*1830*/  UIADD3 UR50, UR54, 0x586, URZ ;  /* 0x0000058636327890 */ /* 0x000fe2000fffe03f */
[----:B------:R-:W-:Y:S01]  /*1840*/  UMOV UR51, 0x40000040 ;  /* 0x4000004000337882 */ /* 0x000fe20000000000 */
[----:B------:R-:W-:Y:S01]  /*1850*/  UMOV UR55, 0x40000040 ;  /* 0x4000004000377882 */ /* 0x000fe20000000000 */
[----:B------:R-:W-:-:S02]  /*1860*/  WARPGROUP.DEPBAR.LE gsb0, 0x0 ;  /* 0x00008000000079c5 */ /* 0x000fc40000010000 */
[----:B------:R-:W-:-:S06]  /*1870*/  WARPGROUP.ARRIVE ;  /* 0x00000000000079c5 */ /* 0x000fcc0000000000 */
[----:B------:R-:W-:Y:S01]  /*1880*/  HGMMA.64x16x16.F32.BF16 R128, gdesc[UR16], RZ, !UPT, gsb0 ;  /* 0x00200000108079f0 */ /* 0x000fe2000c0018ff */
[----:B------:R-:W-:Y:S01]  /*1890*/  UIADD3 UR18, UR54, 0x500, URZ ;  /* 0x0000050036127890 */ /* 0x000fe2000fffe03f */
[----:B------:R-:W-:Y:S01]  /*18a0*/  UMOV UR16, UR8 ;  /* 0x0000000800107c82 */ /* 0x000fe20008000000 */
[----:B------:R-:W-:Y:S01]  /*18b0*/  UMOV UR17, UR9 ;  /* 0x0000000900117c82 */ /* 0x000fe20008000000 */
[----:B------:R-:W-:Y:S01]  /*18c0*/  UMOV UR19, 0x40000040 ;  /* 0x4000004000137882 */ /* 0x000fe20000000000 */
[----:B------:R-:W-:Y:S02]  /*18d0*/  WARPGROUP.DEPBAR.LE gsb0, 0x0 ;  /* 0x00008000000079c5 */ /* 0x000fe40000010000 */
        /* <DEDUP_REMOVED lines=23> */
[----:B------:R-:W-:Y:S02]  /*1a50*/  UIADD3 UR10, UR54, 0x400, URZ ;  /* 0x00000400360a7890 */ /* 0x000fe4000fffe03f */
[----:B------:R-:W-:Y:S01]  /*1a60*/  UIADD3 UR11, UR54, 0x480, URZ ;  /* 0x00000480360b7890 */ /* 0x000fe2000fffe03f */
[----:B------:R-:W-:Y:S02]  /*1a70*/  WARPGROUP.DEPBAR.LE gsb0, 0x0 ;  /* 0x00008000000079c5 */ /* 0x000fe40000010000 */
[----:B------:R-:W-:-:S06]  /*1a80*/  WARPGROUP.ARRIVE ;  /* 0x00000000000079c5 */ /* 0x000fcc0000000000 */
[----:B------:R-:W-:Y:S01]  /*1a90*/  HGMMA.64x16x16.F32.BF16 R88, gdesc[UR40], RZ, !UPT, gsb0 ;  /* 0x00200000285879f0 */ /* 0x000fe2000c0018ff */
[----:B------:R-:W-:Y:S01]  /*1aa0*/  UMOV UR40, UR7 ;  /* 0x0000000700287c82 */ /* 0x000fe20008000000 */
[----:B------:R-:W-:Y:S01]  /*1ab0*/  UMOV UR7, 0x40000040 ;  /* 0x4000004000077882 */ /* 0x000fe20000000000 */
[----:B------:R-:W-:Y:S01]  /*1ac0*/  UIADD3 UR42, UR54, 0x2, URZ ;  /* 0x00000002362a7890 */ /* 0x000fe2000fffe03f */
[----:B------:R-:W-:Y:S01]  /*1ad0*/  UMOV UR41, 0x40000040 ;  /* 0x4000004000297882 */ /* 0x000fe20000000000 */
[----:B------:R-:W-:Y:S01]  /*1ae0*/  UMOV UR43, 0x40000040 ;  /* 0x40000040002b7882 */ /* 0x000fe20000000000 */
[----:B------:R-:W-:Y:S02]  /*1af0*/  WARPGROUP.DEPBAR.LE gsb0, 0x0 ;  /* 0x00008000000079c5 */ /* 0x000fe40000010000 */
[----:B------:R-:W-:-:S06]  /*1b00*/  WARPGROUP.ARRIVE ;  /* 0x00000000000079c5 */ /* 0x000fcc0000000000 */
[----:B------:R-:W-:Y:S01]  /*1b10*/  HGMMA.64x16x16.F32.BF16 R80, gdesc[UR12], RZ, !UPT, gsb0 ;  /* 0x002000000c5079f0 */ /* 0x000fe2000c0018ff */
[----:B------:R-:W-:Y:S01]  /*1b20*/  UMOV UR12, UR6 ;  /* 0x00000006000c7c82 */ /* 0x000fe20008000000 */
[----:B------:R-:W-:Y:S01]  /*1b30*/  UMOV UR6, UR10 ;  /* 0x0000000a00067c82 */ /* 0x000fe20008000000 */
[----:B------:R-:W-:Y:S02]  /*1b40*/  UIADD3 UR10, UR54, 0x700, URZ ;  /* 0x00000700360a7890 */ /* 0x000fe4000fffe03f */
        /* <DEDUP_REMOVED lines=8> */
[----:B------:R-:W-:Y:S01]  /*1bd0*/  UMOV UR11, 0x40000040 ;  /* 0x40000040000b7882 */ /* 0x000fe20000000000 */
[----:B------:R-:W-:Y:S01]  /*1be0*/  UIADD3 UR6, UR54, 0x82, URZ ;  /* 0x0000008236067890 */ /* 0x000fe2000fffe03f */
[----:B------:R-:W-:Y:S01]  /*1bf0*/  UMOV UR5, 0x40000040 ;  /* 0x4000004000057882 */ /* 0x000fe20000000000 */
[----:B------:R-:W-:Y:S01]  /*1c00*/  UMOV UR7, 0x40000040 ;  /* 0x4000004000077882 */ /* 0x000fe20000000000 */
[----:B------:R-:W-:Y:S01]  /*1c10*/  UMOV UR44, UR4 ;  /* 0x00000004002c7c82 */ /* 0x000fe20008000000 */
[----:B------:R-:W-:Y:S01]  /*1c20*/  UMOV UR45, UR5 ;  /* 0x00000005002d7c82 */ /* 0x000fe20008000000 */
[----:B------:R-:W-:Y:S01]  /*1c30*/  UMOV UR48, UR4 ;  /* 0x0000000400307c82 */ /* 0x000fe20008000000 */
[----:B------:R-:W-:Y:S01]  /*1c40*/  UMOV UR49, UR5 ;  /* 0x0000000500317c82 */ /* 0x000fe20008000000 */
[----:B------:R-:W-:Y:S01]  /*1c50*/  UMOV UR52, UR4 ;  /* 0x0000000400347c82 */ /* 0x000fe20008000000 */
[----:B------:R-:W-:Y:S01]  /*1c60*/  UMOV UR53, UR5 ;  /* 0x0000000500357c82 */ /* 0x000fe20008000000 */
        /* <DEDUP_REMOVED lines=44> */
[----:B------:R-:W-:Y:S01]  /*1f30*/  HGMMA.64x16x16.F32.BF16 R136, gdesc[UR40], R136, gsb0 ;  /* 0x00200000288879f0 */ /* 0x000fe20008001888 */
[----:B------:R-:W-:Y:S01]  /*1f40*/  UMOV UR42, UR6 ;  /* 0x00000006002a7c82 */ /* 0x000fe20008000000 */
[----:B------:R-:W-:Y:S01]  /*1f50*/  UMOV UR43, 0x40000040 ;  /* 0x40000040002b7882 */ /* 0x000fe20000000000 */
[----:B------:R-:W-:Y:S01]  /*1f60*/  UIADD3 UR6, UR54, 0x84, URZ ;  /* 0x0000008436067890 */ /* 0x000fe2000fffe03f */
[----:B------:R-:W-:Y:S02]  /*1f70*/  WARPGROUP.DEPBAR.LE gsb0, 0x0 ;  /* 0x00008000000079c5 */ /* 0x000fe40000010000 */
[----:B------:R-:W-:-:S06]  /*1f80*/  WARPGROUP.ARRIVE ;  /* 0x00000000000079c5 */ /* 0x000fcc0000000000 */
[----:B------:R-:W-:Y:S01]  /*1f90*/  HGMMA.64x16x16.F32.BF16 R128, gdesc[UR40], R128, gsb0 ;  /* 0x00200000288079f0 */ /* 0x000fe20008001880 */
[----:B------:R-:W-:Y:S01]  /*1fa0*/  UIADD3 UR42, UR54, 0x402, URZ ;  /* 0x00000402362a7890 */ /* 0x000fe2000fffe03f */
[----:B------:R-:W-:Y:S01]  /*1fb0*/  UMOV UR43, 0x40000040 ;  /* 0x40000040002b7882 */ /* 0x000fe20000000000 */
[----:B------:R-:W-:Y:S02]  /*1fc0*/  WARPGROUP.DEPBAR.LE gsb0, 0x0 ;  /* 0x00008000000079c5 */ /* 0x000fe40000010000 */
[----:B------:R-:W-:-:S06]  /*1fd0*/  WARPGROUP.ARRIVE ;  /* 0x00000000000079c5 */ /* 0x000fcc0000000000 */
[----:B------:R-:W-:Y:S01]  /*1fe0*/  HGMMA.64x16x16.F32.BF16 R120, gdesc[UR16], R120, gsb0 ;  /* 0x00200000107879f0 */ /* 0x000fe20008001878 */
[----:B------:R-:W-:Y:S01]  /*1ff0*/  UIADD3 UR18, UR54, 0x482, URZ ;  /* 0x0000048236127890 */ /* 0x000fe2000fffe03f */
[----:B------:R-:W-:Y:S01]  /*2000*/  UMOV UR16, UR40 ;  /* 0x0000002800107c82 */ /* 0x000fe20008000000 */
[----:B------:R-:W-:Y:S01]  /*2010*/  UMOV UR17, UR41 ;  /* 0x0000002900117c82 */ /* 0x000fe20008000000 */
        /* <DEDUP_REMOVED lines=192> */
[----:B------:R-:W-:Y:S01]  /*2c20*/  UMOV UR10, UR14 ;  /* 0x0000000e000a7c82 */ /* 0x000fe20008000000 */
[----:B------:R-:W-:Y:S01]  /*2c30*/  UMOV UR14, UR18 ;  /* 0x00000012000e7c82 */ /* 0x000fe20008000000 */
[----:B------:R-:W-:Y:S02]  /*2c40*/  WARPGROUP.DEPBAR.LE gsb0, 0x0 ;  /* 0x00008000000079c5 */ /* 0x000fe40000010000 */
[----:B------:R-:W-:-:S06]  /*2c50*/  WARPGROUP.ARRIVE ;  /* 0x00000000000079c5 */ /* 0x000fcc0000000000 */
[----:B------:R-:W-:Y:S01]  /*2c60*/  HGMMA.64x16x16.F32.BF16 R128, gdesc[UR4], R128, gsb0 ;  /* 0x00200000048079f0 */ /* 0x000fe20008001880 */
[----:B------:R-:W-:Y:S01]  /*2c70*/  UIADD3 UR6, UR54, 0x206, URZ ;  /* 0x0000020636067890 */ /* 0x000fe2000fffe03f */
[----:B------:R-:W-:-:S06]  /*2c80*/  UMOV UR7, 0x40000040 ;  /* 0x4000004000077882 */ /* 0x000fcc0000000000 */
[----:B------:R-:W-:Y:S01]  /*2c90*/  UMOV UR18, UR6 ;  /* 0x0000000600127c82 */ /* 0x000fe20008000000 */
[----:B------:R-:W-:Y:S01]  /*2ca0*/  UIADD3 UR6, UR54, 0x606, URZ ;  /* 0x0000060636067890 */ /* 0x000fe2000fffe03f */
[----:B------:R-:W-:Y:S02]  /*2cb0*/  WARPGROUP.DEPBAR.LE gsb0, 0x0 ;  /* 0x00008000000079c5 */ /* 0x000fe40000010000 */
[----:B------:R-:W-:-:S06]  /*2cc0*/  WARPGROUP.ARRIVE ;  /* 0x00000000000079c5 */ /* 0x000fcc0000000000 */
[----:B------:R-:W-:Y:S01]  /*2cd0*/  HGMMA.64x16x16.F32.BF16 R120, gdesc[UR8], R120, gsb0 ;  /* 0x00200000087879f0 */ /* 0x000fe20008001878 */
[----:B------:R-:W-:Y:S02]  /*2ce0*/  UIADD3 UR8, UR54, 0x686, URZ ;  /* 0x0000068636087890 */ /* 0x000fe4000fffe03f */
[----:B------:R-:W-:-:S03]  /*2cf0*/  UIADD3 UR9, UR54, 0x706, URZ ;  /* 0x0000070636097890 */ /* 0x000fc6000fffe03f */
[----:B------:R-:W-:Y:S02]  /*2d00*/  UMOV UR54, UR6 ;  /* 0x0000000600367c82 */ /* 0x000fe40008000000 */
[----:B------:R-:W-:Y:S01]  /*2d10*/  UMOV UR6, UR8 ;  /* 0x0000000800067c82 */ /* 0x000fe20008000000 */
[----:B------:R-:W-:Y:S02]  /*2d20*/  WARPGROUP.DEPBAR.LE gsb0, 0x0 ;  /* 0x00008000000079c5 */ /* 0x000fe40000010000 */
[----:B------:R-:W-:-:S06]  /*2d30*/  WARPGROUP.ARRIVE ;  /* 0x00000000000079c5 */ /* 0x000fcc0000000000 */
[----:B------:R-:W-:Y:S03]  /*2d40*/  HGMMA.64x16x16.F32.BF16 R112, gdesc[UR12], R112, gsb0 ;  /* 0x002000000c7079f0 */ /* 0x000fe60008001870 */
        /* <DEDUP_REMOVED lines=29> */
[----:B------:R-:W-:Y:S01]  /*2f20*/  HGMMA.64x16x16.F32.BF16 R32, gdesc[UR4], R32, gsb0 ;  /* 0x00200000042079f0 */ /* 0x000fe20008001820 */
[----:B------:R-:W-:Y:S01]  /*2f30*/  UMOV UR6, UR9 ;  /* 0x0000000900067c82 */ /* 0x000fe20008000000 */
[----:B------:R-:W-:Y:S01]  /*2f40*/  UMOV UR7, 0x40000040 ;  /* 0x4000004000077882 */ /* 0x000fe20000000000 */
[----:B------:R-:W-:Y:S02]  /*2f50*/  WARPGROUP.DEPBAR.LE gsb0, 0x0 ;  /* 0x00008000000079c5 */ /* 0x000fe40000010000 */
[----:B------:R-:W-:-:S06]  /*2f60*/  WARPGROUP.ARRIVE ;  /* 0x00000000000079c5 */ /* 0x000fcc0000000000 */
[----:B------:R-:W-:Y:S03]  /*2f70*/  HGMMA.64x16x16.F32.BF16 R24, gdesc[UR4], R24, gsb0 ;  /* 0x00200000041879f0 */ /* 0x000fe60008001818 */
[----:B------:R-:W-:Y:S02]  /*2f80*/  WARPGROUP.DEPBAR.LE gsb0, 0x0 ;  /* 0x00008000000079c5 */ /* 0x000fe40000010000 */
[----:B------:R-:W-:Y:S05]  /*2f90*/  @!P1 BRA `(.L_x_22) ;  /* 0x0000001800d09947 */ /* 0x000fea0003800000 */
[----:B------:R-:W-:Y:S01]  /*2fa0*/  UIADD3 UR4, UR36, 0x1, URZ ;  /* 0x0000000124047890 */ /* 0x000fe2000fffe03f */
[----:B------:R-:W-:Y:S02]  /*2fb0*/  IMAD.MOV.U32 R3, RZ, RZ, R0 ;  /* 0x000000ffff037224 */ /* 0x000fe400078e0000 */
[----:B01----:R-:W-:Y:S01]  /*2fc0*/  IMAD.U32 R4, RZ, RZ, UR36 ;  /* 0x00000024ff047e24 */ /* 0x003fe2000f8e00ff */
[----:B------:R-:W-:-:S04]  /*2fd0*/  UISETP.NE.AND UP0, UPT, UR4, 0x4, UPT ;  /* 0x000000040400788c */ /* 0x000fc8000bf05270 */
[----:B------:R-:W-:Y:S02]  /*2fe0*/  USEL UR5, URZ, 0x1, UP0 ;  /* 0x000000013f057887 */ /* 0x000fe40008000000 */
[----:B------:R-:W-:Y:S02]  /*2ff0*/  USEL UR4, UR4, URZ, UP0 ;  /* 0x0000003f04047287 */ /* 0x000fe40008000000 */
[----:B------:R-:W-:-:S06]  /*3000*/  ULOP3.LUT UR5, UR38, UR5, URZ, 0x3c, !UPT ;  /* 0x0000000526057292 */ /* 0x000fcc000f8e3c3f */
[----:B------:R-:W-:-:S07]  /*3010*/  IMAD.U32 R7, RZ, RZ, UR5 ;  /* 0x00000005ff077e24 */ /* 0x000fce000f8e00ff */
.L_x_29:
[----:B------:R-:W-:Y:S05]  /*3020*/  @!P0 BRA `(.L_x_23) ;  /* 0x0000000000048947 */ /* 0x000fea0003800000 */
[----:B------:R-:W-:Y:S01]  /*3030*/  BPT.TRAP 0x1 ;  /* 0x000000040000795c */ /* 0x000fe20000300000 */
.L_x_23:
[----:B------:R-:W-:Y:S01]  /*3040*/  ULEA UR5, UR4, UR37, 0x3 ;  /* 0x0000002504057291 */ /* 0x000fe2000f8e183f */
[----:B------:R-:W-:-:S08]  /*3050*/  SHF.L.U32 R5, R7, 0x1f, RZ ;  /* 0x0000001f07057819 */ /* 0x000fd000000006ff */
[----:B------:R0:W1:Y:S01]  /*3060*/  SYNCS.PHASECHK.TRANS64.TRYWAIT P1, [UR5], R5 ;  /* 0x00000005ff0075a7 */ /* 0x0000620008020145 */
[----:B------:R-:W-:Y:S05]  /*3070*/  @!P0 BRA `(.L_x_24) ;  /* 0x0000000000048947 */ /* 0x000fea0003800000 */
[----:B------:R-:W-:Y:S01]  /*3080*/  BPT.TRAP 0x1 ;  /* 0x000000040000795c */ /* 0x000fe20000300000 */
.L_x_24:
[----:B-1----:R-:W-:Y:S05]  /*3090*/  @P1 BRA `(.L_x_25) ;  /* 0x0000000000081947 */ /* 0x002fea0003800000 */
[----:B------:R-:W1:Y:S02]  /*30a0*/  SYNCS.PHASECHK.TRANS64.TRYWAIT P1, [UR5], R5 ;  /* 0x00000005ff0075a7 */ /* 0x000e640008020145 */
[----:B-1----:R-:W-:Y:S05]  /*30b0*/  @!P1 BRA `(.L_x_26) ;  /* 0x000000b400809947 */ /* 0x002fea0003800000 */
.L_x_25:
[----:B------:R-:W-:Y:S01]  /*30c0*/  UIMAD UR6, UR4, 0x780, UR57 ;  /* 0x00000780040678a4 */ /* 0x000fe2000f8e0239 */
[----:B------:R-:W-:Y:S01]  /*30d0*/  WARPGROUP.ARRIVE ;  /* 0x00000000000079c5 */ /* 0x000fe20000000000 */
[----:B------:R-:W-:Y:S01]  /*30e0*/  ULEA UR8, UR4, UR56, 0xa ;  /* 0x0000003804087291 */ /* 0x000fe2000f8e503f */
[----:B------:R-:W-:Y:S01]  /*30f0*/  UMOV UR9, 0x40000040 ;  /* 0x4000004000097882 */ /* 0x000fe20000000000 */
[----:B------:R-:W-:Y:S01]  /*3100*/  UMOV UR11, 0x40000040 ;  /* 0x40000040000b7882 */ /* 0x000fe20000000000 */
[----:B------:R-:W-:Y:S02]  /*3110*/  UIADD3 UR14, UR6, 0x80, URZ ;  /* 0x00000080060e7890 */ /* 0x000fe4000fffe03f */
[----:B------:R-:W-:Y:S02]  /*3120*/  UMOV UR10, UR6 ;  /* 0x00000006000a7c82 */ /* 0x000fe40008000000 */
[----:B------:R-:W-:Y:S01]  /*3130*/  UMOV UR12, UR8 ;  /* 0x00000008000c7c82 */ /* 0x000fe20008000000 */
[----:B------:R-:W-:Y:S01]  /*3140*/  UMOV UR13, UR9 ;  /* 0x00000009000d7c82 */ /* 0x000fe20008000000 */
[----:B------:R-:W-:Y:S01]  /*3150*/  HGMMA.64x16x16.F32.BF16 R136, gdesc[UR8], R136, gsb0 ;  /* 0x00200000088879f0 */ /* 0x000fe20008001888 */
[----:B------:R-:W-:Y:S01]  /*3160*/  UMOV UR15, 0x40000040 ;  /* 0x40000040000f7882 */ /* 0x000fe20000000000 */
[----:B------:R-:W-:-:S02]  /*3170*/  UIADD3 UR5, UR6, 0x100, URZ ;  /* 0x0000010006057890 */ /* 0x000fc4000fffe03f */
[----:B------:R-:W-:Y:S02]  /*3180*/  UIADD3 UR7, UR6, 0x180, URZ ;  /* 0x0000018006077890 */ /* 0x000fe4000fffe03f */
[----:B------:R-:W-:Y:S02]  /*3190*/  UIADD3 UR16, UR6, 0x200, URZ ;  /* 0x0000020006107890 */ /* 0x000fe4000fffe03f */
[----:B------:R-:W-:Y:S02]  /*31a0*/  UIADD3 UR17, UR6, 0x280, URZ ;  /* 0x0000028006117890 */ /* 0x000fe4000fffe03f */
[----:B------:R-:W-:Y:S02]  /*31b0*/  UIADD3 UR10, UR6, 0x300, URZ ;  /* 0x00000300060a7890 */ /* 0x000fe4000fffe03f */
[----:B------:R-:W-:Y:S01]  /*31c0*/  UIADD3 UR11, UR6, 0x380, URZ ;  /* 0x00000380060b7890 */ /* 0x000fe2000fffe03f */
[----:B------:R-:W-:Y:S02]  /*31d0*/  WARPGROUP.DEPBAR.LE gsb0, 0x0 ;  /* 0x00008000000079c5 */ /* 0x000fe40000010000 */
[----:B------:R-:W-:-:S06]  /*31e0*/  WARPGROUP.ARRIVE ;  /* 0x00000000000079c5 */ /* 0x000fcc0000000000 */
[----:B------:R-:W-:Y:S01]  /*31f0*/  HGMMA.64x16x16.F32.BF16 R128, gdesc[UR12], R128, gsb0 ;  /* 0x002000000c8079f0 */ /* 0x000fe20008001880 */
[----:B------:R-:W-:Y:S01]  /*3200*/  UMOV UR12, UR8 ;  /* 0x00000008000c7c82 */ /* 0x000fe20008000000 */
[----:B------:R-:W-:Y:S01]  /*3210*/  UMOV UR13, UR9 ;  /* 0x00000009000d7c82 */ /* 0x000fe20008000000 */
[----:B------:R-:W-:Y:S01]  /*3220*/  UMOV UR14, UR5 ;  /* 0x00000005000e7c82 */ /* 0x000fe20008000000 */
[----:B------:R-:W-:Y:S01]  /*3230*/  UMOV UR15, 0x40000040 ;  /* 0x40000040000f7882 */ /* 0x000fe20000000000 */
        /* <DEDUP_REMOVED lines=96> */
[----:B------:R-:W-:Y:S02]  /*3840*/  UIADD3 UR5, UR6, 0x202, URZ ;  /* 0x0000020206057890 */ /* 0x000fe4000fffe03f */
[----:B------:R-:W-:Y:S01]  /*3850*/  UIADD3 UR9, UR6, 0x302, URZ ;  /* 0x0000030206097890 */ /* 0x000fe2000fffe03f */
[----:B------:R-:W-:Y:S02]  /*3860*/  WARPGROUP.DEPBAR.LE gsb0, 0x0 ;  /* 0x00008000000079c5 */ /* 0x000fe40000010000 */
[----:B------:R-:W-:-:S06]  /*3870*/  WARPGROUP.ARRIVE ;  /* 0x00000000000079c5 */ /* 0x000fcc0000000000 */
[----:B------:R-:W-:Y:S01]  /*3880*/  HGMMA.64x16x16.F32.BF16 R24, gdesc[UR12], R24, gsb0 ;  /* 0x002000000c1879f0 */ /* 0x000fe20008001818 */
[----:B------:R-:W-:Y:S01]  /*3890*/  UMOV UR12, UR7 ;  /* 0x00000007000c7c82 */ /* 0x000fe20008000000 */
[----:B------:R-:W-:Y:S01]  /*38a0*/  UMOV UR13, 0x40000040 ;  /* 0x40000040000d7882 */ /* 0x000fe20000000000 */
[----:B------:R-:W-:Y:S01]  /*38b0*/  UMOV UR14, UR16 ;  /* 0x00000010000e7c82 */ /* 0x000fe20008000000 */
[----:B------:R-:W-:Y:S01]  /*38c0*/  UMOV UR15, 0x40000040 ;  /* 0x40000040000f7882 */ /* 0x000fe20000000000 */
[----:B------:R-:W-:Y:S01]  /*38d0*/  UIADD3 UR7, UR6, 0x282, URZ ;  /* 0x0000028206077890 */ /* 0x000fe2000fffe03f */
[----:B------:R-:W-:Y:S02]  /*38e0*/  WARPGROUP.DEPBAR.LE gsb0, 0x0 ;  /* 0x00008000000079c5 */ /* 0x000fe40000010000 */
[----:B------:R-:W-:-:S06]  /*38f0*/  WARPGROUP.ARRIVE ;  /* 0x00000000000079c5 */ /* 0x000fcc0000000000 */
[----:B------:R-:W-:Y:S01]  /*3900*/  HGMMA.64x16x16.F32.BF16 R136, gdesc[UR12], R136, gsb0 ;  /* 0x002000000c8879f0 */ /* 0x000fe20008001888 */
        /* <DEDUP_REMOVED lines=173> */
[----:B------:R-:W-:Y:S01]  /*43e0*/  UMOV UR10, UR5 ;  /* 0x00000005000a7c82 */ /* 0x000fe20008000000 */
[----:B------:R-:W-:Y:S01]  /*43f0*/  UIADD3 UR5, UR6, 0x186, URZ ;  /* 0x0000018606057890 */ /* 0x000fe2000fffe03f */
[----:B------:R-:W-:Y:S02]  /*4400*/  WARPGROUP.DEPBAR.LE gsb0, 0x0 ;  /* 0x00008000000079c5 */ /* 0x000fe40000010000 */
[----:B------:R-:W-:-:S06]  /*4410*/  WARPGROUP.ARRIVE ;  /* 0x00000000000079c5 */ /* 0x000fcc0000000000 */
[----:B------:R-:W-:Y:S01]  /*4420*/  HGMMA.64x16x16.F32.BF16 R24, gdesc[UR12], R24, gsb0 ;  /* 0x002000000c1879f0 */ /* 0x000fe20008001818 */
[----:B------:R-:W-:Y:S02]  /*4430*/  UIADD3 UR12, UR6, 0x106, URZ ;  /* 0x00000106060c7890 */ /* 0x000fe4000fffe03f */
        /* <DEDUP_REMOVED lines=86> */
[----:B------:R-:W-:Y:S01]  /*49a0*/  BPT.TRAP 0x1 ;  /* 0x000000040000795c */ /* 0x000fe20000300000 */
.L_x_27:
[----:B------:R-:W-:-:S13]  /*49b0*/  ISETP.NE.AND P1, PT, R23, RZ, PT ;  /* 0x000000ff1700720c */ /* 0x000fda0003f25270 */
[----:B01----:R-:W-:-:S05]  /*49c0*/  @P1 LEA R5, R4, UR37, 0x3 ;  /* 0x0000002504051c11 */ /* 0x003fca000f8e18ff */
[----:B------:R-:W-:-:S05]  /*49d0*/  @P1 VIADD R5, R5, 0x20 ;  /* 0x0000002005051836 */ /* 0x000fca0000000000 */
[----:B------:R-:W-:-:S04]  /*49e0*/  @P1 PRMT R5, R22, 0x654, R5 ;  /* 0x0000065416051816 */ /* 0x000fc80000000005 */
[----:B------:R0:W-:Y:S01]  /*49f0*/  @P1 SYNCS.ARRIVE.TRANS64.RED.A1T0 RZ, [R5+URZ], RZ ;  /* 0x000000ff05ff19a7 */ /* 0x0001e2000810043f */
[----:B------:R-:W-:-:S13]  /*4a00*/  ISETP.GT.U32.AND P1, PT, R19, 0x1, PT ;  /* 0x000000011300780c */ /* 0x000fda0003f24070 */
[----:B0-----:R-:W-:Y:S05]  /*4a10*/  @P1 BRA `(.L_x_28) ;  /* 0x0000000000041947 */ /* 0x001fea0003800000 */
[----:B------:R-:W-:Y:S01]  /*4a20*/  BPT.TRAP 0x1 ;  /* 0x000000040000795c */ /* 0x000fe20000300000 */
.L_x_28:
[----:B------:R-:W-:Y:S01]  /*4a30*/  UIADD3 UR4, UR4, 0x1, URZ ;  /* 0x0000000104047890 */ /* 0x000fe2000fffe03f */
[C---:B------:R-:W-:Y:S01]  /*4a40*/  ISETP.GT.AND P2, PT, R3.reuse, 0x1, PT ;  /* 0x000000010300780c */ /* 0x040fe20003f44270 */
[----:B------:R-:W-:Y:S02]  /*4a50*/  VIADD R4, R4, 0x1 ;  /* 0x0000000104047836 */ /* 0x000fe40000000000 */
[----:B------:R-:W-:Y:S01]  /*4a60*/  UISETP.NE.AND UP0, UPT, UR4, 0x4, UPT ;  /* 0x000000040400788c */ /* 0x000fe2000bf05270 */
[----:B------:R-:W-:Y:S02]  /*4a70*/  VIADD R3, R3, 0xffffffff ;  /* 0xffffffff03037836 */ /* 0x000fe40000000000 */
[C---:B------:R-:W-:Y:S01]  /*4a80*/  ISETP.NE.AND P1, PT, R4.reuse, 0x4, PT ;  /* 0x000000040400780c */ /* 0x040fe20003f25270 */
[----:B------:R-:W-:Y:S02]  /*4a90*/  USEL UR5, URZ, 0x1, UP0 ;  /* 0x000000013f057887 */ /* 0x000fe40008000000 */
[----:B------:R-:W-:Y:S01]  /*4aa0*/  USEL UR4, UR4, URZ, UP0 ;  /* 0x0000003f04047287 */ /* 0x000fe20008000000 */
[----:B------:R-:W-:-:S03]  /*4ab0*/  SEL R4, R4, RZ, P1 ;  /* 0x000000ff04047207 */ /* 0x000fc60000800000 */
[----:B------:R-:W-:Y:S01]  /*4ac0*/  LOP3.LUT R7, R7, UR5, RZ, 0x3c, !PT ;  /* 0x0000000507077c12 */ /* 0x000fe2000f8e3cff */
[----:B------:R-:W-:Y:S07]  /*4ad0*/  @P2 BRA `(.L_x_29) ;  /* 0xffffffe400502947 */ /* 0x000fee000383ffff */
.L_x_22:
[----:B------:R-:W2:Y:S02]  /*4ae0*/  LDC R3, c[0x0][0x28c] ;  /* 0x0000a300ff037b82 */ /* 0x000ea40000000800 */
[----:B--2---:R-:W-:-:S13]  /*4af0*/  ISETP.GE.AND P1, PT, R3, 0x1, PT ;  /* 0x000000010300780c */ /* 0x004fda0003f26270 */
[----:B------:R-:W-:Y:S05]  /*4b00*/  @!P1 BRA `(.L_x_30) ;  /* 0x0000000000349947 */ /* 0x000fea0003800000 */
[----:B------:R-:W-:Y:S05]  /*4b10*/  @!P0 BRA `(.L_x_31) ;  /* 0x0000000000048947 */ /* 0x000fea0003800000 */
[----:B------:R-:W-:Y:S01]  /*4b20*/  BPT.TRAP 0x1 ;  /* 0x000000040000795c */ /* 0x000fe20000300000 */
.L_x_31:
[----:B------:R-:W-:Y:S01]  /*4b30*/  ISETP.NE.AND P0, PT, R23, RZ, PT ;  /* 0x000000ff1700720c */ /* 0x000fe20003f05270 */
[----:B------:R-:W-:-:S12]  /*4b40*/  IMAD.U32 R3, RZ, RZ, UR37 ;  /* 0x00000025ff037e24 */ /* 0x000fd8000f8e00ff */
[----:B------:R-:W-:-:S04]  /*4b50*/  @P0 VIADD R0, R0, UR36 ;  /* 0x0000002400000c36 */ /* 0x000fc80008000000 */
[----:B------:R-:W-:-:S05]  /*4b60*/  @P0 IMAD.SHL.U32 R0, R0, 0x8, RZ ;  /* 0x0000000800000824 */ /* 0x000fca00078e00ff */
[----:B------:R-:W-:-:S04]  /*4b70*/  @P0 LOP3.LUT R0, R0, 0x18, RZ, 0xc0, !PT ;  /* 0x0000001800000812 */ /* 0x000fc800078ec0ff */
[----:B------:R-:W-:-:S04]  /*4b80*/  @P0 IADD3 R3, R3, 0x20, R0 ;  /* 0x0000002003030810 */ /* 0x000fc80007ffe000 */
[----:B------:R-:W-:-:S04]  /*4b90*/  @P0 PRMT R3, R22, 0x654, R3 ;  /* 0x0000065416030816 */ /* 0x000fc80000000003 */
[----:B------:R2:W-:Y:S01]  /*4ba0*/  @P0 SYNCS.ARRIVE.TRANS64.RED.A1T0 RZ, [R3+URZ], RZ ;  /* 0x000000ff03ff09a7 */ /* 0x0005e2000810043f */
[----:B------:R-:W-:-:S13]  /*4bb0*/  ISETP.GT.U32.AND P0, PT, R19, 0x1, PT ;  /* 0x000000011300780c */ /* 0x000fda0003f04070 */
[----:B--2---:R-:W-:Y:S05]  /*4bc0*/  @P0 BRA `(.L_x_30) ;  /* 0x0000000000040947 */ /* 0x004fea0003800000 */
[----:B------:R-:W-:Y:S01]  /*4bd0*/  BPT.TRAP 0x1 ;  /* 0x000000040000795c */ /* 0x000fe20000300000 */
.L_x_30:
[----:B------:R-:W2:Y:S01]  /*4be0*/  LDC R7, c[0x0][0x288] ;  /* 0x0000a200ff077b82 */ /* 0x000ea20000000800 */
[--C-:B------:R-:W-:Y:S01]  /*4bf0*/  SHF.R.U32.HI R0, RZ, 0x7, R18.reuse ;  /* 0x00000007ff007819 */ /* 0x100fe20000011612 */
[----:B------:R-:W-:Y:S01]  /*4c00*/  UIADD3 UR36, UR39, UR36, URZ ;  /* 0x0000002427247290 */ /* 0x000fe2000fffe03f */
[----:B01----:R-:W-:Y:S01]  /*4c10*/  LOP3.LUT R4, R18, 0x60, RZ, 0xc0, !PT ;  /* 0x0000006012047812 */ /* 0x003fe200078ec0ff */
[----:B------:R-:W-:Y:S01]  /*4c20*/  IMAD R9, R149, 0xf0, RZ ;  /* 0x000000f095097824 */ /* 0x000fe200078e02ff */
[----:B------:R-:W-:Y:S01]  /*4c30*/  LOP3.LUT R0, R0, 0x1, RZ, 0xc0, !PT ;  /* 0x0000000100007812 */ /* 0x000fe200078ec0ff */
[----:B------:R-:W-:Y:S01]  /*4c40*/  USHF.R.U32.HI UR4, URZ, 0x2, UR36 ;  /* 0x000000023f047899 */ /* 0x000fe20008011624 */
[----:B------:R-:W-:Y:S01]  /*4c50*/  SHF.R.U32.HI R3, RZ, 0x2, R18 ;  /* 0x00000002ff037819 */ /* 0x000fe20000011612 */
[----:B------:R-:W-:Y:S01]  /*4c60*/  IMAD.SHL.U32 R11, R148, 0x80, RZ ;  /* 0x00000080940b7824 */ /* 0x000fe200078e00ff */
[----:B------:R-:W-:Y:S01]  /*4c70*/  SHF.R.U32.HI R6, RZ, 0x1, R4 ;  /* 0x00000001ff067819 */ /* 0x000fe20000011604 */
[----:B------:R-:W-:Y:S01]  /*4c80*/  IMAD.SHL.U32 R4, R0, 0x40, RZ ;  /* 0x0000004000047824 */ /* 0x000fe200078e00ff */
[----:B------:R-:W-:Y:S01]  /*4c90*/  LOP3.LUT R3, R3, 0x7, RZ, 0xc0, !PT ;  /* 0x0000000703037812 */ /* 0x000fe200078ec0ff */
[----:B------:R-:W-:Y:S01]  /*4ca0*/  ULOP3.LUT UR4, UR4, 0x1, URZ, 0xc0, !UPT ;  /* 0x0000000104047892 */ /* 0x000fe2000f8ec03f */
[----:B------:R-:W-:Y:S01]  /*4cb0*/  IMAD.SHL.U32 R12, R18, 0x2, RZ ;  /* 0x00000002120c7824 */ /* 0x000fe200078e00ff */
[----:B------:R-:W-:Y:S01]  /*4cc0*/  ULDC UR8, c[0x0][0x284] ;  /* 0x0000a10000087ab9 */ /* 0x000fe20000000800 */
[--C-:B------:R-:W-:Y:S01]  /*4cd0*/  IADD3 R5, RZ, -R6, -R3.reuse ;  /* 0x80000006ff057210 */ /* 0x100fe20007ffe803 */
[----:B------:R-:W-:Y:S01]  /*4ce0*/  UISETP.GT.U32.AND UP1, UPT, UR36, 0x3, UPT ;  /* 0x000000032400788c */ /* 0x000fe2000bf24070 */
[----:B------:R-:W-:Y:S01]  /*4cf0*/  LOP3.LUT R3, R4, 0x40, R3, 0xe2, !PT ;  /* 0x0000004004037812 */ /* 0x000fe200078ee203 */
[----:B------:R-:W-:Y:S01]  /*4d00*/  UISETP.NE.U32.AND UP0, UPT, UR4, 0x1, UPT ;  /* 0x000000010400788c */ /* 0x000fe2000bf05070 */
[----:B------:R-:W-:Y:S01]  /*4d10*/  LOP3.LUT R4, R18, 0x3, RZ, 0xc0, !PT ;  /* 0x0000000312047812 */ /* 0x000fe200078ec0ff */
[----:B------:R-:W-:Y:S01]  /*4d20*/  ULDC.64 UR6, c[0x0][0x5d0] ;  /* 0x0001740000067ab9 */ /* 0x000fe20000000a00 */
[----:B------:R-:W-:Y:S01]  /*4d30*/  SHF.R.S32.HI R151, RZ, 0x1f, R147 ;  /* 0x0000001fff977819 */ /* 0x000fe20000011493 */
[----:B------:R-:W-:Y:S01]  /*4d40*/  UISETP.LT.U32.AND UP1, UPT, UR39, 0x4, UP1 ;  /* 0x000000042700788c */ /* 0x000fe20008f21070 */
[C---:B------:R-:W-:Y:S01]  /*4d50*/  LOP3.LUT R12, R9.reuse, 0x6, R12, 0xf8, !PT ;  /* 0x00000006090c7812 */ /* 0x040fe200078ef80c */
[----:B------:R-:W-:Y:S01]  /*4d60*/  UISETP.GT.U32.AND UP0, UPT, UR39, 0x3, !UP0 ;  /* 0x000000032700788c */ /* 0x000fe2000c704070 */
[----:B--2---:R-:W-:Y:S01]  /*4d70*/  ISETP.GE.AND P0, PT, R9, R7, PT ;  /* 0x000000070900720c */ /* 0x004fe20003f06270 */
[----:B------:R-:W-:Y:S01]  /*4d80*/  IMAD R8, R4, -0x2, R7 ;  /* 0xfffffffe04087824 */ /* 0x000fe200078e0207 */
[----:B------:R-:W-:Y:S01]  /*4d90*/  SHF.R.S32.HI R13, RZ, 0x1f, R12 ;  /* 0x0000001fff0d7819 */ /* 0x000fe2000001140c */
[----:B------:R-:W-:Y:S01]  /*4da0*/  IMAD R4, R151, UR6, RZ ;  /* 0x0000000697047c24 */ /* 0x000fe2000f8e02ff */
[----:B------:R-:W-:Y:S01]  /*4db0*/  ISETP.GE.OR P0, PT, R11, UR8, P0 ;  /* 0x000000080b007c0c */ /* 0x000fe20008706670 */
[----:B------:R-:W-:Y:S01]  /*4dc0*/  IMAD.WIDE R148, R148, 0x80, RZ ;  /* 0x0000008094947825 */ /* 0x000fe200078e02ff */
[----:B------:R-:W-:-:S02]  /*4dd0*/  USEL UR5, URZ, 0x1, !UP1 ;  /* 0x000000013f057887 */ /* 0x000fc4000c800000 */
[----:B------:R-:W-:Y:S01]  /*4de0*/  USEL UR4, URZ, 0x1, !UP0 ;  /* 0x000000013f047887 */ /* 0x000fe2000c000000 */
[----:B------:R-:W-:Y:S01]  /*4df0*/  IMAD R0, R0, -0x40, R5 ;  /* 0xffffffc000007824 */ /* 0x000fe200078e0205 */
[----:B------:R-:W-:Y:S01]  /*4e00*/  LOP3.LUT R163, R148, R3, R6, 0xfe, !PT ;  /* 0x0000000394a37212 */ /* 0x000fe200078efe06 */
[C---:B------:R-:W-:Y:S01]  /*4e10*/  IMAD R7, R147.reuse, UR7, R4 ;  /* 0x0000000793077c24 */ /* 0x040fe2000f8e0204 */
[----:B------:R-:W-:Y:S01]  /*4e20*/  ULOP3.LUT UR36, UR36, 0x3, URZ, 0xc0, !UPT ;  /* 0x0000000324247892 */ /* 0x000fe2000f8ec03f */
[----:B------:R-:W-:Y:S01]  /*4e30*/  IMAD.WIDE.U32 R4, R147, UR6, R12 ;  /* 0x0000000693047c25 */ /* 0x000fe2000f8e000c */
[----:B------:R-:W-:Y:S01]  /*4e40*/  ULOP3.LUT UR38, UR4, UR38, UR5, 0x96, !UPT ;  /* 0x0000002604267292 */ /* 0x000fe2000f8e9605 */
[----:B------:R-:W-:Y:S02]  /*4e50*/  IADD3 R3, -R11, UR8, R0 ;  /* 0x000000080b037c10 */ /* 0x000fe4000fffe100 */
[----:B------:R-:W-:Y:S02]  /*4e60*/  IMAD.IADD R7, R5, 0x1, R7 ;  /* 0x0000000105077824 */ /* 0x000fe400078e0207 */
[----:B------:R-:W-:-:S02]  /*4e70*/  IMAD.IADD R8, R8, 0x1, -R9 ;  /* 0x0000000108087824 */ /* 0x000fc400078e0a09 */
[----:B------:R-:W-:Y:S02]  /*4e80*/  IMAD.MOV.U32 R0, RZ, RZ, -0x1 ;  /* 0xffffffffff007424 */ /* 0x000fe400078e00ff */
[----:B------:R-:W-:Y:S01]  /*4e90*/  IMAD.MOV.U32 R6, RZ, RZ, R4 ;  /* 0x000000ffff067224 */ /* 0x000fe200078e0004 */
[----:B------:R-:W-:Y:S06]  /*4ea0*/  @P0 BRA `(.L_x_32) ;  /* 0x0000007800dc0947 */ /* 0x000fec0003800000 */
[----:B------:R-:W0:Y:S01]  /*4eb0*/  LDC.64 R4, c[0x0][0x5c8] ;  /* 0x00017200ff047b82 */ /* 0x000e220000000a00 */
[----:B-----5:R-:W-:Y:S01]  /*4ec0*/  FSETP.NEU.AND P0, PT, R145, RZ, PT ;  /* 0x000000ff9100720b */ /* 0x020fe20003f0d000 */
[----:B------:R-:W-:Y:S01]  /*4ed0*/  BSSY B0, `(.L_x_32) ;  /* 0x00007b4000007945 */ /* 0x000fe20003800000 */
[----:B------:R-:W-:-:S04]  /*4ee0*/  ISETP.GT.AND P1, PT, R8, RZ, PT ;  /* 0x000000ff0800720c */ /* 0x000fc80003f24270 */
[----:B------:R-:W-:Y:S01]  /*4ef0*/  ISETP.GT.AND P2, PT, R3, RZ, P1 ;  /* 0x000000ff0300720c */ /* 0x000fe20000f44270 */
[-C--:B0-----:R-:W-:Y:S02]  /*4f00*/  IMAD R10, R149, R4.reuse, RZ ;  /* 0x00000004950a7224 */ /* 0x081fe400078e02ff */
[----:B------:R-:W-:-:S04]  /*4f10*/  IMAD.WIDE.U32 R6, R163, R4, R6 ;  /* 0x00000004a3067225 */ /* 0x000fc800078e0006 */
[----:B------:R-:W-:-:S04]  /*4f20*/  IMAD R9, R163, R5, R10 ;  /* 0x00000005a3097224 */ /* 0x000fc800078e020a */
[----:B------:R-:W-:Y:S01]  /*4f30*/  IMAD.IADD R9, R7, 0x1, R9 ;  /* 0x0000000107097824 */ /* 0x000fe200078e0209 */
[----:B------:R-:W-:Y:S06]  /*4f40*/  @!P0 BRA `(.L_x_33) ;  /* 0x0000005000588947 */ /* 0x000fec0003800000 */
[----:B------:R-:W0:Y:S01]  /*4f50*/  LDC.64 R20, c[0x0][0x5b8] ;  /* 0x00016e00ff147b82 */ /* 0x000e220000000a00 */
[----:B------:R-:W-:-:S07]  /*4f60*/  ULDC.64 UR4, c[0x0][0x5c0] ;  /* 0x0001700000047ab9 */ /* 0x000fce0000000a00 */
[----:B------:R-:W1:Y:S08]  /*4f70*/  LDC.64 R160, c[0x0][0x5b0] ;  /* 0x00016c00ffa07b82 */ /* 0x000e700000000a00 */
[----:B------:R-:W2:Y:S01]  /*4f80*/  LDC.64 R14, c[0x0][0x5a8] ;  /* 0x00016a00ff0e7b82 */ /* 0x000ea20000000a00 */
[-C--:B0-----:R-:W-:Y:S02]  /*4f90*/  IMAD R10, R151, R20.reuse, RZ ;  /* 0x00000014970a7224 */ /* 0x081fe400078e02ff */
[----:B------:R-:W-:-:S04]  /*4fa0*/  IMAD.WIDE.U32 R154, R147, R20, R12 ;  /* 0x00000014939a7225 */ /* 0x000fc800078e000c */
[----:B------:R-:W-:Y:S02]  /*4fb0*/  IMAD R157, R147, R21, R10 ;  /* 0x00000015939d7224 */ /* 0x000fe400078e020a */
[----:B-1----:R-:W-:Y:S02]  /*4fc0*/  IMAD R148, R149, R160, RZ ;  /* 0x000000a095947224 */ /* 0x002fe400078e02ff */
[----:B------:R-:W-:Y:S02]  /*4fd0*/  IMAD.IADD R149, R155, 0x1, R157 ;  /* 0x000000019b957824 */ /* 0x000fe400078e029d */
[----:B------:R-:W-:Y:S02]  /*4fe0*/  IMAD R159, R163, R161, R148 ;  /* 0x000000a1a39f7224 */ /* 0x000fe400078e0294 */
[----:B------:R-:W-:-:S04]  /*4ff0*/  IMAD.MOV.U32 R148, RZ, RZ, R154 ;  /* 0x000000ffff947224 */ /* 0x000fc800078e009a */
[----:B------:R-:W-:-:S04]  /*5000*/  IMAD.WIDE.U32 R10, R163, R160, R148 ;  /* 0x000000a0a30a7225 */ /* 0x000fc800078e0094 */
[----:B------:R-:W-:Y:S01]  /*5010*/  IMAD.IADD R7, R11, 0x1, R159 ;  /* 0x000000010b077824 */ /* 0x000fe200078e029f */
[----:B--2---:R-:W-:-:S04]  /*5020*/  LEA R150, P0, R10, R14, 0x1 ;  /* 0x0000000e0a967211 */ /* 0x004fc800078008ff */
[----:B------:R-:W-:-:S05]  /*5030*/  LEA.HI.X R151, R10, R15, R7, 0x1, P0 ;  /* 0x0000000f0a977211 */ /* 0x000fca00000f0c07 */
[----:B------:R0:W2:Y:S01]  /*5040*/  @P2 LDG.E.LTC128B.U16 R21, desc[UR58][R150.64] ;  /* 0x0000003a96152981 */ /* 0x0000a2000c1e1520 */
[----:B------:R-:W-:Y:S01]  /*5050*/  IMAD.WIDE.U32 R152, R163, R160, R12 ;  /* 0x000000a0a3987225 */ /* 0x000fe200078e000c */
[----:B------:R-:W-:Y:S03]  /*5060*/  BSSY B1, `(.L_x_34) ;  /* 0x0000013000017945 */ /* 0x000fe60003800000 */
[----:B------:R-:W-:Y:S02]  /*5070*/  IMAD.IADD R153, R159, 0x1, R153 ;  /* 0x000000019f997824 */ /* 0x000fe400078e0299 */
[----:B------:R-:W-:Y:S01]  /*5080*/  IMAD.WIDE.U32 R152, R147, R20, R152 ;  /* 0x0000001493987225 */ /* 0x000fe200078e0098 */
[----:B0-----:R-:W-:-:S03]  /*5090*/  SHF.L.U64.HI R151, R160, 0x3, R161 ;  /* 0x00000003a0977819 */ /* 0x001fc600000102a1 */
[----:B------:R-:W-:Y:S02]  /*50a0*/  IMAD.SHL.U32 R150, R160, 0x8, RZ ;  /* 0x00000008a0967824 */ /* 0x000fe400078e00ff */
[----:B--2---:R-:W-:-:S04]  /*50b0*/  IMAD.U32 R10, R21, 0x10000, RZ ;  /* 0x00010000150a7824 */ /* 0x004fc800078e00ff */
[----:B------:R-:W-:Y:S01]  /*50c0*/  FMUL R7, R10, R145 ;  /* 0x000000910a077220 */ /* 0x000fe20000400000 */
[----:B------:R-:W-:-:S03]  /*50d0*/  LEA R10, P0, R6, UR4, 0x1 ;  /* 0x00000004060a7c11 */ /* 0x000fc6000f8008ff */
[----:B------:R-:W-:Y:S01]  /*50e0*/  FFMA R7, R136, R144, R7 ;  /* 0x0000009088077223 */ /* 0x000fe20000000007 */
[----:B------:R-:W-:Y:S02]  /*50f0*/  LEA.HI.X R11, R6, UR5, R9, 0x1, P0 ;  /* 0x00000005060b7c11 */ /* 0x000fe400080f0c09 */
[----:B------:R-:W-:Y:S02]  /*5100*/  ISETP.GT.AND P0, PT, R8, 0x1, PT ;  /* 0x000000010800780c */ /* 0x000fe40003f04270 */
[----:B------:R-:W-:Y:S01]  /*5110*/  F2FP.BF16.F32.PACK_AB R9, RZ, R7 ;  /* 0x00000007ff09723e */ /* 0x000fe200000010ff */
[----:B------:R-:W-:Y:S01]  /*5120*/  IMAD.IADD R7, R157, 0x1, R153 ;  /* 0x000000019d077824 */ /* 0x000fe200078e0299 */
[----:B------:R-:W-:Y:S02]  /*5130*/  ISETP.GT.AND P3, PT, R3, RZ, P0 ;  /* 0x000000ff0300720c */ /* 0x000fe40000764270 */
[C---:B------:R-:W-:Y:S01]  /*5140*/  LEA R6, P4, R152.reuse, R14, 0x1 ;  /* 0x0000000e98067211 */ /* 0x040fe200078808ff */
[----:B------:R0:W-:Y:S03]  /*5150*/  @P2 STG.E.U16 desc[UR58][R10.64], R9 ;  /* 0x000000090a002986 */ /* 0x0001e6000c10153a */
[----:B------:R-:W-:-:S07]  /*5160*/  LEA.HI.X R7, R152, R15, R7, 0x1, P4 ;  /* 0x0000000f98077211 */ /* 0x000fce00020f0c07 */
[----:B------:R-:W-:Y:S05]  /*5170*/  @!P3 BRA `(.L_x_35) ;  /* 0x000000000004b947 */ /* 0x000fea0003800000 */
[----:B------:R1:W5:Y:S02]  /*5180*/  LDG.E.LTC128B.U16 R21, desc[UR58][R6.64+0x2] ;  /* 0x0000023a06157981 */ /* 0x000364000c1e1520 */
.L_x_35:
[----:B------:R-:W-:Y:S05]  /*5190*/  BSYNC B1 ;  /* 0x0000000000017941 */ /* 0x000fea0003800000 */
.L_x_34:
[----:B-----5:R-:W-:Y:S01]  /*51a0*/  IMAD.U32 R136, R21, 0x10000, RZ ;  /* 0x0001000015887824 */ /* 0x020fe200078e00ff */
[----:B------:R-:W-:Y:S01]  /*51b0*/  ISETP.GT.AND P1, PT, R3, 0x8, P1 ;  /* 0x000000080300780c */ /* 0x000fe20000f24270 */
[----:B------:R-:W-:-:S04]  /*51c0*/  IMAD.WIDE.U32 R150, R163, R160, R150 ;  /* 0x000000a0a3967225 */ /* 0x000fc800078e0096 */
[----:B------:R-:W-:Y:S01]  /*51d0*/  FMUL R136, R136, R145 ;  /* 0x0000009188887220 */ /* 0x000fe20000400000 */
[----:B------:R-:W-:Y:S01]  /*51e0*/  IMAD.IADD R159, R159, 0x1, R151 ;  /* 0x000000019f9f7824 */ /* 0x000fe200078e0297 */
[----:B------:R-:W-:Y:S02]  /*51f0*/  IADD3 R154, P2, R154, R150, RZ ;  /* 0x000000969a9a7210 */ /* 0x000fe40007f5e0ff */
[----:B------:R-:W-:-:S03]  /*5200*/  FFMA R137, R137, R144, R136 ;  /* 0x0000009089897223 */ /* 0x000fc60000000088 */
[----:B------:R-:W-:Y:S02]  /*5210*/  IMAD.X R148, R159, 0x1, R149, P2 ;  /* 0x000000019f947824 */ /* 0x000fe400010e0695 */
[----:B0-----:R-:W-:Y:S02]  /*5220*/  F2FP.BF16.F32.PACK_AB R9, RZ, R137 ;  /* 0x00000089ff09723e */ /* 0x001fe400000010ff */
[C---:B------:R-:W-:Y:S02]  /*5230*/  LEA R136, P2, R154.reuse, R14, 0x1 ;  /* 0x0000000e9a887211 */ /* 0x040fe400078408ff */
[----:B------:R-:W-:Y:S02]  /*5240*/  PRMT R151, R9, 0x7610, R151 ;  /* 0x0000761009977816 */ /* 0x000fe40000000097 */
[----:B------:R-:W-:Y:S02]  /*5250*/  PRMT R149, R21, 0x7610, R149 ;  /* 0x0000761015957816 */ /* 0x000fe40000000095 */
[----:B------:R-:W-:Y:S01]  /*5260*/  LEA.HI.X R137, R154, R15, R148, 0x1, P2 ;  /* 0x0000000f9a897211 */ /* 0x000fe200010f0c94 */
[----:B------:R0:W-:Y:S04]  /*5270*/  @P3 STG.E.U16 desc[UR58][R10.64+0x2], R151 ;  /* 0x000002970a003986 */ /* 0x0001e8000c10153a */
[----:B------:R-:W2:Y:S01]  /*5280*/  @P1 LDG.E.LTC128B.U16 R149, desc[UR58][R136.64] ;  /* 0x0000003a88951981 */ /* 0x000ea2000c1e1520 */
[----:B------:R-:W-:Y:S01]  /*5290*/  IADD3 R12, P2, R12, R150, RZ ;  /* 0x000000960c0c7210 */ /* 0x000fe20007f5e0ff */
[----:B------:R-:W-:Y:S01]  /*52a0*/  BSSY B1, `(.L_x_36) ;  /* 0x0000011000017945 */ /* 0x000fe20003800000 */
[----:B------:R-:W-:-:S03]  /*52b0*/  ISETP.GT.AND P0, PT, R3, 0x8, P0 ;  /* 0x000000080300780c */ /* 0x000fc60000704270 */
[----:B------:R-:W-:Y:S02]  /*52c0*/  IMAD.X R13, R13, 0x1, R159, P2 ;  /* 0x000000010d0d7824 */ /* 0x000fe400010e069f */
[----:B------:R-:W-:Y:S01]  /*52d0*/  IMAD.WIDE.U32 R20, R147, R20, R12 ;  /* 0x0000001493147225 */ /* 0x000fe200078e000c */
[C---:B------:R-:W-:Y:S02]  /*52e0*/  SHF.L.U64.HI R13, R4.reuse, 0x4, R5 ;  /* 0x00000004040d7819 */ /* 0x040fe40000010205 */
[----:B------:R-:W-:Y:S01]  /*52f0*/  LEA R12, P2, R4, R10, 0x4 ;  /* 0x0000000a040c7211 */ /* 0x000fe200078420ff */
[----:B------:R-:W-:Y:S01]  /*5300*/  IMAD.IADD R5, R157, 0x1, R21 ;  /* 0x000000019d057824 */ /* 0x000fe200078e0215 */
[----:B------:R-:W-:-:S03]  /*5310*/  LEA R4, P3, R20, R14, 0x1 ;  /* 0x0000000e14047211 */ /* 0x000fc600078608ff */
[----:B------:R-:W-:Y:S01]  /*5320*/  IMAD.X R13, R13, 0x1, R11, P2 ;  /* 0x000000010d0d7824 */ /* 0x000fe200010e060b */
[----:B------:R-:W-:Y:S01]  /*5330*/  LEA.HI.X R5, R20, R15, R5, 0x1, P3 ;  /* 0x0000000f14057211 */ /* 0x000fe200018f0c05 */
[----:B--2---:R-:W-:-:S04]  /*5340*/  IMAD.U32 R148, R149, 0x10000, RZ ;  /* 0x0001000095947824 */ /* 0x004fc800078e00ff */
[----:B------:R-:W-:-:S04]  /*5350*/  FMUL R9, R148, R145 ;  /* 0x0000009194097220 */ /* 0x000fc80000400000 */
[----:B------:R-:W-:-:S05]  /*5360*/  FFMA R9, R138, R144, R9 ;  /* 0x000000908a097223 */ /* 0x000fca0000000009 */
[----:B------:R-:W-:-:S05]  /*5370*/  F2FP.BF16.F32.PACK_AB R9, RZ, R9 ;  /* 0x00000009ff09723e */ /* 0x000fca00000010ff */
[----:B------:R0:W-:Y:S01]  /*5380*/  @P1 STG.E.U16 desc[UR58][R12.64], R9 ;  /* 0x000000090c001986 */ /* 0x0001e2000c10153a */
[----:B------:R-:W-:Y:S05]  /*5390*/  @!P0 BRA `(.L_x_37) ;  /* 0x0000000000048947 */ /* 0x000fea0003800000 */
[----:B------:R2:W5:Y:S02]  /*53a0*/  LDG.E.LTC128B.U16 R149, desc[UR58][R4.64+0x2] ;  /* 0x0000023a04957981 */ /* 0x000564000c1e1520 */
.L_x_37:
[----:B------:R-:W-:Y:S05]  /*53b0*/  BSYNC B1 ;  /* 0x0000000000017941 */ /* 0x000fea0003800000 */
.L_x_36:
[----:B-----5:R-:W-:Y:S01]  /*53c0*/  IMAD.U32 R14, R149, 0x10000, RZ ;  /* 0x00010000950e7824 */ /* 0x020fe200078e00ff */
[----:B------:R-:W-:Y:S01]  /*53d0*/  ISETP.GT.AND P1, PT, R8, 0x8, PT ;  /* 0x000000080800780c */ /* 0x000fe20003f24270 */
[----:B------:R-:W-:Y:S02]  /*53e0*/  BSSY B1, `(.L_x_38) ;  /* 0x0000008000017945 */ /* 0x000fe40003800000 */
[----:B------:R-:W-:Y:S01]  /*53f0*/  FMUL R14, R14, R145 ;  /* 0x000000910e0e7220 */ /* 0x000fe20000400000 */
[----:B------:R-:W-:-:S03]  /*5400*/  ISETP.GT.AND P2, PT, R3, RZ, P1 ;  /* 0x000000ff0300720c */ /* 0x000fc60000f44270 */
[----:B------:R-:W-:-:S05]  /*5410*/  FFMA R14, R139, R144, R14 ;  /* 0x000000908b0e7223 */ /* 0x000fca000000000e */
[----:B------:R-:W-:-:S05]  /*5420*/  F2FP.BF16.F32.PACK_AB R14, RZ, R14 ;  /* 0x0000000eff0e723e */ /* 0x000fca00000010ff */
[----:B------:R3:W-:Y:S01]  /*5430*/  @P0 STG.E.U16 desc[UR58][R12.64+0x2], R14 ;  /* 0x0000020e0c000986 */ /* 0x0007e2000c10153a */
[----:B------:R-:W-:Y:S05]  /*5440*/  @!P2 BRA `(.L_x_39) ;  /* 0x000000000004a947 */ /* 0x000fea0003800000 */
[----:B------:R4:W5:Y:S02]  /*5450*/  LDG.E.LTC128B.U16 R149, desc[UR58][R6.64+0x10] ;  /* 0x0000103a06957981 */ /* 0x000964000c1e1520 */
.L_x_39:
[----:B------:R-:W-:Y:S05]  /*5460*/  BSYNC B1 ;  /* 0x0000000000017941 */ /* 0x000fea0003800000 */
.L_x_38:
[----:B---3-5:R-:W-:Y:S01]  /*5470*/  IMAD.U32 R14, R149, 0x10000, RZ ;  /* 0x00010000950e7824 */ /* 0x028fe200078e00ff */
[----:B------:R-:W-:Y:S01]  /*5480*/  ISETP.GT.AND P0, PT, R8, 0x9, PT ;  /* 0x000000090800780c */ /* 0x000fe20003f04270 */
[----:B------:R-:W-:Y:S02]  /*5490*/  BSSY B1, `(.L_x_40) ;  /* 0x0000008000017945 */ /* 0x000fe40003800000 */
[----:B0-----:R-:W-:Y:S01]  /*54a0*/  FMUL R9, R14, R145 ;  /* 0x000000910e097220 */ /* 0x001fe20000400000 */
[----:B------:R-:W-:-:S03]  /*54b0*/  ISETP.GT.AND P3, PT, R3, RZ, P0 ;  /* 0x000000ff0300720c */ /* 0x000fc60000764270 */
[----:B------:R-:W-:-:S05]  /*54c0*/  FFMA R9, R140, R144, R9 ;  /* 0x000000908c097223 */ /* 0x000fca0000000009 */
[----:B------:R-:W-:-:S05]  /*54d0*/  F2FP.BF16.F32.PACK_AB R9, RZ, R9 ;  /* 0x00000009ff09723e */ /* 0x000fca00000010ff */
[----:B------:R0:W-:Y:S01]  /*54e0*/  @P2 STG.E.U16 desc[UR58][R10.64+0x10], R9 ;  /* 0x000010090a002986 */ /* 0x0001e2000c10153a */
[----:B------:R-:W-:Y:S05]  /*54f0*/  @!P3 BRA `(.L_x_41) ;  /* 0x000000000004b947 */ /* 0x000fea0003800000 */
[----:B------:R3:W5:Y:S02]  /*5500*/  LDG.E.LTC128B.U16 R149, desc[UR58][R6.64+0x12] ;  /* 0x0000123a06957981 */ /* 0x000764000c1e1520 */
.L_x_41:
[----:B------:R-:W-:Y:S05]  /*5510*/  BSYNC B1 ;  /* 0x0000000000017941 */ /* 0x000fea0003800000 */
.L_x_40:
[----:B-----5:R-:W-:Y:S01]  /*5520*/  IMAD.U32 R14, R149, 0x10000, RZ ;  /* 0x00010000950e7824 */ /* 0x020fe200078e00ff */
[----:B------:R-:W-:Y:S01]  /*5530*/  ISETP.GT.AND P1, PT, R3, 0x8, P1 ;  /* 0x000000080300780c */ /* 0x000fe20000f24270 */
[----:B------:R-:W-:Y:S02]  /*5540*/  BSSY B1, `(.L_x_42) ;  /* 0x0000007000017945 */ /* 0x000fe40003800000 */
[----:B------:R-:W-:-:S04]  /*5550*/  FMUL R14, R14, R145 ;  /* 0x000000910e0e7220 */ /* 0x000fc80000400000 */
[----:B------:R-:W-:-:S05]  /*5560*/  FFMA R14, R141, R144, R14 ;  /* 0x000000908d0e7223 */ /* 0x000fca000000000e */
[----:B------:R-:W-:-:S05]  /*5570*/  F2FP.BF16.F32.PACK_AB R14, RZ, R14 ;  /* 0x0000000eff0e723e */ /* 0x000fca00000010ff */
[----:B------:R0:W-:Y:S01]  /*5580*/  @P3 STG.E.U16 desc[UR58][R10.64+0x12], R14 ;  /* 0x0000120e0a003986 */ /* 0x0001e2000c10153a */
[----:B------:R-:W-:Y:S05]  /*5590*/  @!P1 BRA `(.L_x_43) ;  /* 0x0000000000049947 */ /* 0x000fea0003800000 */
[----:B------:R0:W5:Y:S02]  /*55a0*/  LDG.E.LTC128B.U16 R149, desc[UR58][R4.64+0x10] ;  /* 0x0000103a04957981 */ /* 0x000164000c1e1520 */
.L_x_43:
[----:B------:R-:W-:Y:S05]  /*55b0*/  BSYNC B1 ;  /* 0x0000000000017941 */ /* 0x000fea0003800000 */
.L_x_42:
[----:B0----5:R-:W-:Y:S01]  /*55c0*/  IMAD.U32 R14, R149, 0x10000, RZ ;  /* 0x00010000950e7824 */ /* 0x021fe200078e00ff */
        /* <DEDUP_REMOVED lines=8> */
.L_x_45:
[----:B------:R-:W-:Y:S05]  /*5650*/  BSYNC B1 ;  /* 0x0000000000017941 */ /* 0x000fea0003800000 */
.L_x_44:
        /* <DEDUP_REMOVED lines=10> */
.L_x_47:
[----:B------:R-:W-:Y:S05]  /*5700*/  BSYNC B1 ;  /* 0x0000000000017941 */ /* 0x000fea0003800000 */
.L_x_46:
[----:B0----5:R-:W-:Y:S01]  /*5710*/  IMAD.U32 R14, R149, 0x10000, RZ ;  /* 0x00010000950e7824 */ /* 0x021fe200078e00ff */
        /* <DEDUP_REMOVED lines=9> */
.L_x_49:
[----:B------:R-:W-:Y:S05]  /*57b0*/  BSYNC B1 ;  /* 0x0000000000017941 */ /* 0x000fea0003800000 */
.L_x_48:
        /* <DEDUP_REMOVED lines=9> */
.L_x_51:
[----:B------:R-:W-:Y:S05]  /*5850*/  BSYNC B1 ;  /* 0x0000000000017941 */ /* 0x000fea0003800000 */
.L_x_50:
        /* <DEDUP_REMOVED lines=9> */
.L_x_53:
[----:B------:R-:W-:Y:S05]  /*58f0*/  BSYNC B1 ;  /* 0x0000000000017941 */ /* 0x000fea0003800000 */
.L_x_52:
        /* <DEDUP_REMOVED lines=10> */
.L_x_55:
[----:B------:R-:W-:Y:S05]  /*59a0*/  BSYNC B1 ;  /* 0x0000000000017941 */ /* 0x000fea0003800000 */
.L_x_54:
        /* <DEDUP_REMOVED lines=10> */
.L_x_57:
[----:B------:R-:W-:Y:S05]  /*5a50*/  BSYNC B1 ;  /* 0x0000000000017941 */ /* 0x000fea0003800000 */
.L_x_56:
        /* <DEDUP_REMOVED lines=9> */
.L_x_59:
[----:B------:R-:W-:Y:S05]  /*5af0*/  BSYNC B1 ;  /* 0x0000000000017941 */ /* 0x000fea0003800000 */
.L_x_58:
        /* <DEDUP_REMOVED lines=9> */
.L_x_61:
[----:B------:R-:W-:Y:S05]  /*5b90*/  BSYNC B1 ;  /* 0x0000000000017941 */ /* 0x000fea0003800000 */
.L_x_60:
        /* <DEDUP_REMOVED lines=10> */
.L_x_63:
[----:B------:R-:W-:Y:S05]  /*5c40*/  BSYNC B1 ;  /* 0x0000000000017941 */ /* 0x000fea0003800000 */
.L_x_62:
        /* <DEDUP_REMOVED lines=10> */
.L_x_65:
[----:B------:R-:W-:Y:S05]  /*5cf0*/  BSYNC B1 ;  /* 0x0000000000017941 */ /* 0x000fea0003800000 */
.L_x_64:
        /* <DEDUP_REMOVED lines=9> */
.L_x_67:
[----:B------:R-:W-:Y:S05]  /*5d90*/  BSYNC B1 ;  /* 0x0000000000017941 */ /* 0x000fea0003800000 */
.L_x_66:
        /* <DEDUP_REMOVED lines=9> */
.L_x_69:
[----:B------:R-:W-:Y:S05]  /*5e30*/  BSYNC B1 ;  /* 0x0000000000017941 */ /* 0x000fea0003800000 */
.L_x_68:
        /* <DEDUP_REMOVED lines=10> */
.L_x_71:
[----:B------:R-:W-:Y:S05]  /*5ee0*/  BSYNC B1 ;  /* 0x0000000000017941 */ /* 0x000fea0003800000 */
.L_x_70:
        /* <DEDUP_REMOVED lines=10> */
.L_x_73:
[----:B------:R-:W-:Y:S05]  /*5f90*/  BSYNC B1 ;  /* 0x0000000000017941 */ /* 0x000fea0003800000 */
.L_x_72:
        /* <DEDUP_REMOVED lines=9> */
.L_x_75:
[----:B------:R-:W-:Y:S05]  /*6030*/  BSYNC B1 ;  /* 0x0000000000017941 */ /* 0x000fea0003800000 */
.L_x_74:
        /* <DEDUP_REMOVED lines=9> */
.L_x_77:
[----:B------:R-:W-:Y:S05]  /*60d0*/  BSYNC B1 ;  /* 0x0000000000017941 */ /* 0x000fea0003800000 */
.L_x_76:
        /* <DEDUP_REMOVED lines=10> */
.L_x_79:
[----:B------:R-:W-:Y:S05]  /*6180*/  BSYNC B1 ;  /* 0x0000000000017941 */ /* 0x000fea0003800000 */
.L_x_78:
        /* <DEDUP_REMOVED lines=10> */
.L_x_81:
[----:B------:R-:W-:Y:S05]  /*6230*/  BSYNC B1 ;  /* 0x0000000000017941 */ /* 0x000fea0003800000 */
.L_x_80:
        /* <DEDUP_REMOVED lines=9> */
.L_x_83:
[----:B------:R-:W-:Y:S05]  /*62d0*/  BSYNC B1 ;  /* 0x0000000000017941 */ /* 0x000fea0003800000 */
.L_x_82:
        /* <DEDUP_REMOVED lines=9> */
.L_x_85:
[----:B------:R-:W-:Y:S05]  /*6370*/  BSYNC B1 ;  /* 0x0000000000017941 */ /* 0x000fea0003800000 */
.L_x_84:
        /* <DEDUP_REMOVED lines=10> */
.L_x_87:
[----:B------:R-:W-:Y:S05]  /*6420*/  BSYNC B1 ;  /* 0x0000000000017941 */ /* 0x000fea0003800000 */
.L_x_86:
        /* <DEDUP_REMOVED lines=10> */
.L_x_89:
[----:B------:R-:W-:Y:S05]  /*64d0*/  BSYNC B1 ;  /* 0x0000000000017941 */ /* 0x000fea0003800000 */
.L_x_88:
        /* <DEDUP_REMOVED lines=9> */
.L_x_91:
[----:B------:R-:W-:Y:S05]  /*6570*/  BSYNC B1 ;  /* 0x0000000000017941 */ /* 0x000fea0003800000 */
.L_x_90:
        /* <DEDUP_REMOVED lines=9> */
.L_x_93:
[----:B------:R-:W-:Y:S05]  /*6610*/  BSYNC B1 ;  /* 0x0000000000017941 */ /* 0x000fea0003800000 */
.L_x_92:
        /* <DEDUP_REMOVED lines=10> */
.L_x_95:
[----:B------:R-:W-:Y:S05]  /*66c0*/  BSYNC B1 ;  /* 0x0000000000017941 */ /* 0x000fea0003800000 */
.L_x_94:
        /* <DEDUP_REMOVED lines=10> */
.L_x_97:
[----:B------:R-:W-:Y:S05]  /*6770*/  BSYNC B1 ;  /* 0x0000000000017941 */ /* 0x000fea0003800000 */
.L_x_96:
        /* <DEDUP_REMOVED lines=9> */
.L_x_99:
[----:B------:R-:W-:Y:S05]  /*6810*/  BSYNC B1 ;  /* 0x0000000000017941 */ /* 0x000fea0003800000 */
.L_x_98:
        /* <DEDUP_REMOVED lines=9> */
.L_x_101:
[----:B------:R-:W-:Y:S05]  /*68b0*/  BSYNC B1 ;  /* 0x0000000000017941 */ /* 0x000fea0003800000 */
.L_x_100:
        /* <DEDUP_REMOVED lines=10> */
.L_x_103:
[----:B------:R-:W-:Y:S05]  /*6960*/  BSYNC B1 ;  /* 0x0000000000017941 */ /* 0x000fea0003800000 */
.L_x_102:
        /* <DEDUP_REMOVED lines=10> */
.L_x_105:
[----:B------:R-:W-:Y:S05]  /*6a10*/  BSYNC B1 ;  /* 0x0000000000017941 */ /* 0x000fea0003800000 */
.L_x_104:
        /* <DEDUP_REMOVED lines=9> */
.L_x_107:
[----:B------:R-:W-:Y:S05]  /*6ab0*/  BSYNC B1 ;  /* 0x0000000000017941 */ /* 0x000fea0003800000 */
.L_x_106:
        /* <DEDUP_REMOVED lines=9> */
.L_x_109:
[----:B------:R-:W-:Y:S05]  /*6b50*/  BSYNC B1 ;  /* 0x0000000000017941 */ /* 0x000fea0003800000 */
.L_x_108:
        /* <DEDUP_REMOVED lines=10> */
.L_x_111:
[----:B------:R-:W-:Y:S05]  /*6c00*/  BSYNC B1 ;  /* 0x0000000000017941 */ /* 0x000fea0003800000 */
.L_x_110:
        /* <DEDUP_REMOVED lines=10> */
.L_x_113:
[----:B------:R-:W-:Y:S05]  /*6cb0*/  BSYNC B1 ;  /* 0x0000000000017941 */ /* 0x000fea0003800000 */
.L_x_112:
        /* <DEDUP_REMOVED lines=9> */
.L_x_115:
[----:B------:R-:W-:Y:S05]  /*6d50*/  BSYNC B1 ;  /* 0x0000000000017941 */ /* 0x000fea0003800000 */
.L_x_114:
        /* <DEDUP_REMOVED lines=9> */
.L_x_117:
[----:B------:R-:W-:Y:S05]  /*6df0*/  BSYNC B1 ;  /* 0x0000000000017941 */ /* 0x000fea0003800000 */
.L_x_116:
        /* <DEDUP_REMOVED lines=10> */
.L_x_119:
[----:B------:R-:W-:Y:S05]  /*6ea0*/  BSYNC B1 ;  /* 0x0000000000017941 */ /* 0x000fea0003800000 */
.L_x_118:
        /* <DEDUP_REMOVED lines=10> */
.L_x_121:
[----:B------:R-:W-:Y:S05]  /*6f50*/  BSYNC B1 ;  /* 0x0000000000017941 */ /* 0x000fea0003800000 */
.L_x_120:
        /* <DEDUP_REMOVED lines=9> */
.L_x_123:
[----:B------:R-:W-:Y:S05]  /*6ff0*/  BSYNC B1 ;  /* 0x0000000000017941 */ /* 0x000fea0003800000 */
.L_x_122:
        /* <DEDUP_REMOVED lines=9> */
.L_x_125:
[----:B------:R-:W-:Y:S05]  /*7090*/  BSYNC B1 ;  /* 0x0000000000017941 */ /* 0x000fea0003800000 */
.L_x_124:
        /* <DEDUP_REMOVED lines=10> */
.L_x_127:
[----:B------:R-:W-:Y:S05]  /*7140*/  BSYNC B1 ;  /* 0x0000000000017941 */ /* 0x000fea0003800000 */
.L_x_126:
        /* <DEDUP_REMOVED lines=10> */
.L_x_129:
[----:B------:R-:W-:Y:S05]  /*71f0*/  BSYNC B1 ;  /* 0x0000000000017941 */ /* 0x000fea0003800000 */
.L_x_128:
        /* <DEDUP_REMOVED lines=9> */
.L_x_131:
[----:B------:R-:W-:Y:S05]  /*7290*/  BSYNC B1 ;  /* 0x0000000000017941 */ /* 0x000fea0003800000 */
.L_x_130:
        /* <DEDUP_REMOVED lines=9> */
.L_x_133:
[----:B------:R-:W-:Y:S05]  /*7330*/  BSYNC B1 ;  /* 0x0000000000017941 */ /* 0x000fea0003800000 */
.L_x_132:
        /* <DEDUP_REMOVED lines=10> */
.L_x_135:
[----:B------:R-:W-:Y:S05]  /*73e0*/  BSYNC B1 ;  /* 0x0000000000017941 */ /* 0x000fea0003800000 */
.L_x_134:
        /* <DEDUP_REMOVED lines=10> */
.L_x_137:
[----:B------:R-:W-:Y:S05]  /*7490*/  BSYNC B1 ;  /* 0x0000000000017941 */ /* 0x000fea0003800000 */
.L_x_136:
        /* <DEDUP_REMOVED lines=9> */
.L_x_139:
[----:B------:R-:W-:Y:S05]  /*7530*/  BSYNC B1 ;  /* 0x0000000000017941 */ /* 0x000fea0003800000 */
.L_x_138:
        /* <DEDUP_REMOVED lines=9> */
.L_x_141:
[----:B------:R-:W-:Y:S05]  /*75d0*/  BSYNC B1 ;  /* 0x0000000000017941 */ /* 0x000fea0003800000 */
.L_x_140:
        /* <DEDUP_REMOVED lines=10> */
.L_x_143:
[----:B------:R-:W-:Y:S05]  /*7680*/  BSYNC B1 ;  /* 0x0000000000017941 */ /* 0x000fea0003800000 */
.L_x_142:
        /* <DEDUP_REMOVED lines=10> */
.L_x_145:
[----:B------:R-:W-:Y:S05]  /*7730*/  BSYNC B1 ;  /* 0x0000000000017941 */ /* 0x000fea0003800000 */
.L_x_144:
        /* <DEDUP_REMOVED lines=9> */
.L_x_147:
[----:B------:R-:W-:Y:S05]  /*77d0*/  BSYNC B1 ;  /* 0x0000000000017941 */ /* 0x000fea0003800000 */
.L_x_146:
        /* <DEDUP_REMOVED lines=9> */
.L_x_149:
[----:B------:R-:W-:Y:S05]  /*7870*/  BSYNC B1 ;  /* 0x0000000000017941 */ /* 0x000fea0003800000 */
.L_x_148:
        /* <DEDUP_REMOVED lines=10> */
.L_x_151:
[----:B------:R-:W-:Y:S05]  /*7920*/  BSYNC B1 ;  /* 0x0000000000017941 */ /* 0x000fea0003800000 */
.L_x_150:
        /* <DEDUP_REMOVED lines=10> */
.L_x_153:
[----:B------:R-:W-:Y:S05]  /*79d0*/  BSYNC B1 ;  /* 0x0000000000017941 */ /* 0x000fea0003800000 */
.L_x_152:
        /* <DEDUP_REMOVED lines=9> */
.L_x_155:
[----:B------:R-:W-:Y:S05]  /*7a70*/  BSYNC B1 ;  /* 0x0000000000017941 */ /* 0x000fea0003800000 */
.L_x_154:
        /* <DEDUP_REMOVED lines=9> */
.L_x_157:
[----:B------:R-:W-:Y:S05]  /*7b10*/  BSYNC B1 ;  /* 0x0000000000017941 */ /* 0x000fea0003800000 */
.L_x_156:
        /* <DEDUP_REMOVED lines=10> */
.L_x_159:
[----:B------:R-:W-:Y:S05]  /*7bc0*/  BSYNC B1 ;  /* 0x0000000000017941 */ /* 0x000fea0003800000 */
.L_x_158:
        /* <DEDUP_REMOVED lines=10> */
.L_x_161:
[----:B------:R-:W-:Y:S05]  /*7c70*/  BSYNC B1 ;  /* 0x0000000000017941 */ /* 0x000fea0003800000 */
.L_x_160:
        /* <DEDUP_REMOVED lines=9> */
.L_x_163:
[----:B------:R-:W-:Y:S05]  /*7d10*/  BSYNC B1 ;  /* 0x0000000000017941 */ /* 0x000fea0003800000 */
.L_x_162:
        /* <DEDUP_REMOVED lines=9> */
.L_x_165:
[----:B------:R-:W-:Y:S05]  /*7db0*/  BSYNC B1 ;  /* 0x0000000000017941 */ /* 0x000fea0003800000 */
.L_x_164:
        /* <DEDUP_REMOVED lines=10> */
.L_x_167:
[----:B------:R-:W-:Y:S05]  /*7e60*/  BSYNC B1 ;  /* 0x0000000000017941 */ /* 0x000fea0003800000 */
.L_x_166:
        /* <DEDUP_REMOVED lines=10> */
.L_x_169:
[----:B------:R-:W-:Y:S05]  /*7f10*/  BSYNC B1 ;  /* 0x0000000000017941 */ /* 0x000fea0003800000 */
.L_x_168:
        /* <DEDUP_REMOVED lines=9> */
.L_x_171:
[----:B------:R-:W-:Y:S05]  /*7fb0*/  BSYNC B1 ;  /* 0x0000000000017941 */ /* 0x000fea0003800000 */
.L_x_170:
        /* <DEDUP_REMOVED lines=9> */
.L_x_173:
[----:B------:R-:W-:Y:S05]  /*8050*/  BSYNC B1 ;  /* 0x0000000000017941 */ /* 0x000fea0003800000 */
.L_x_172:
        /* <DEDUP_REMOVED lines=10> */
.L_x_175:
[----:B------:R-:W-:Y:S05]  /*8100*/  BSYNC B1 ;  /* 0x0000000000017941 */ /* 0x000fea0003800000 */
.L_x_174:
        /* <DEDUP_REMOVED lines=10> */
.L_x_177:
[----:B------:R-:W-:Y:S05]  /*81b0*/  BSYNC B1 ;  /* 0x0000000000017941 */ /* 0x000fea0003800000 */
.L_x_176:
        /* <DEDUP_REMOVED lines=9> */
.L_x_179:
[----:B------:R-:W-:Y:S05]  /*8250*/  BSYNC B1 ;  /* 0x0000000000017941 */ /* 0x000fea0003800000 */
.L_x_178:
        /* <DEDUP_REMOVED lines=9> */
.L_x_181:
[----:B------:R-:W-:Y:S05]  /*82f0*/  BSYNC B1 ;  /* 0x0000000000017941 */ /* 0x000fea0003800000 */
.L_x_180:
        /* <DEDUP_REMOVED lines=10> */
.L_x_183:
[----:B------:R-:W-:Y:S05]  /*83a0*/  BSYNC B1 ;  /* 0x0000000000017941 */ /* 0x000fea0003800000 */
.L_x_182:
        /* <DEDUP_REMOVED lines=10> */
.L_x_185:
[----:B------:R-:W-:Y:S05]  /*8450*/  BSYNC B1 ;  /* 0x0000000000017941 */ /* 0x000fea0003800000 */
.L_x_184:
        /* <DEDUP_REMOVED lines=9> */
.L_x_187:
[----:B------:R-:W-:Y:S05]  /*84f0*/  BSYNC B1 ;  /* 0x0000000000017941 */ /* 0x000fea0003800000 */
.L_x_186:
        /* <DEDUP_REMOVED lines=9> */
.L_x_189:
[----:B------:R-:W-:Y:S05]  /*8590*/  BSYNC B1 ;  /* 0x0000000000017941 */ /* 0x000fea0003800000 */
.L_x_188:
        /* <DEDUP_REMOVED lines=10> */
.L_x_191:
[----:B------:R-:W-:Y:S05]  /*8640*/  BSYNC B1 ;  /* 0x0000000000017941 */ /* 0x000fea0003800000 */
.L_x_190:
        /* <DEDUP_REMOVED lines=10> */
.L_x_193:
[----:B------:R-:W-:Y:S05]  /*86f0*/  BSYNC B1 ;  /* 0x0000000000017941 */ /* 0x000fea0003800000 */
.L_x_192:
        /* <DEDUP_REMOVED lines=9> */
.L_x_195:
[----:B------:R-:W-:Y:S05]  /*8790*/  BSYNC B1 ;  /* 0x0000000000017941 */ /* 0x000fea0003800000 */
.L_x_194:
        /* <DEDUP_REMOVED lines=9> */
.L_x_197:
[----:B------:R-:W-:Y:S05]  /*8830*/  BSYNC B1 ;  /* 0x0000000000017941 */ /* 0x000fea0003800000 */
.L_x_196:
        /* <DEDUP_REMOVED lines=10> */
.L_x_199:
[----:B------:R-:W-:Y:S05]  /*88e0*/  BSYNC B1 ;  /* 0x0000000000017941 */ /* 0x000fea0003800000 */
.L_x_198:
        /* <DEDUP_REMOVED lines=10> */
.L_x_201:
[----:B------:R-:W-:Y:S05]  /*8990*/  BSYNC B1 ;  /* 0x0000000000017941 */ /* 0x000fea0003800000 */
.L_x_200:
        /* <DEDUP_REMOVED lines=9> */
.L_x_203:
[----:B------:R-:W-:Y:S05]  /*8a30*/  BSYNC B1 ;  /* 0x0000000000017941 */ /* 0x000fea0003800000 */
.L_x_202:
        /* <DEDUP_REMOVED lines=9> */
.L_x_205:
[----:B------:R-:W-:Y:S05]  /*8ad0*/  BSYNC B1 ;  /* 0x0000000000017941 */ /* 0x000fea0003800000 */
.L_x_204:
        /* <DEDUP_REMOVED lines=10> */
.L_x_207:
[----:B------:R-:W-:Y:S05]  /*8b80*/  BSYNC B1 ;  /* 0x0000000000017941 */ /* 0x000fea0003800000 */
.L_x_206:
        /* <DEDUP_REMOVED lines=10> */
.L_x_209:
[----:B------:R-:W-:Y:S05]  /*8c30*/  BSYNC B1 ;  /* 0x0000000000017941 */ /* 0x000fea0003800000 */
.L_x_208:
        /* <DEDUP_REMOVED lines=9> */
.L_x_211:
[----:B------:R-:W-:Y:S05]  /*8cd0*/  BSYNC B1 ;  /* 0x0000000000017941 */ /* 0x000fea0003800000 */
.L_x_210:
        /* <DEDUP_REMOVED lines=9> */
.L_x_213:
[----:B------:R-:W-:Y:S05]  /*8d70*/  BSYNC B1 ;  /* 0x0000000000017941 */ /* 0x000fea0003800000 */
.L_x_212:
        /* <DEDUP_REMOVED lines=10> */
.L_x_215:
[----:B------:R-:W-:Y:S05]  /*8e20*/  BSYNC B1 ;  /* 0x0000000000017941 */ /* 0x000fea0003800000 */
.L_x_214:
        /* <DEDUP_REMOVED lines=10> */
.L_x_217:
[----:B------:R-:W-:Y:S05]  /*8ed0*/  BSYNC B1 ;  /* 0x0000000000017941 */ /* 0x000fea0003800000 */
.L_x_216:
        /* <DEDUP_REMOVED lines=9> */
.L_x_219:
[----:B------:R-:W-:Y:S05]  /*8f70*/  BSYNC B1 ;  /* 0x0000000000017941 */ /* 0x000fea0003800000 */
.L_x_218:
        /* <DEDUP_REMOVED lines=9> */
.L_x_221:
[----:B------:R-:W-:Y:S05]  /*9010*/  BSYNC B1 ;  /* 0x0000000000017941 */ /* 0x000fea0003800000 */
.L_x_220:
        /* <DEDUP_REMOVED lines=10> */
.L_x_223:
[----:B------:R-:W-:Y:S05]  /*90c0*/  BSYNC B1 ;  /* 0x0000000000017941 */ /* 0x000fea0003800000 */
.L_x_222:
        /* <DEDUP_REMOVED lines=10> */
.L_x_225:
[----:B------:R-:W-:Y:S05]  /*9170*/  BSYNC B1 ;  /* 0x0000000000017941 */ /* 0x000fea0003800000 */
.L_x_224:
        /* <DEDUP_REMOVED lines=9> */
.L_x_227:
[----:B------:R-:W-:Y:S05]  /*9210*/  BSYNC B1 ;  /* 0x0000000000017941 */ /* 0x000fea0003800000 */
.L_x_226:
        /* <DEDUP_REMOVED lines=9> */
.L_x_229:
[----:B------:R-:W-:Y:S05]  /*92b0*/  BSYNC B1 ;  /* 0x0000000000017941 */ /* 0x000fea0003800000 */
.L_x_228:
        /* <DEDUP_REMOVED lines=10> */
.L_x_231:
[----:B------:R-:W-:Y:S05]  /*9360*/  BSYNC B1 ;  /* 0x0000000000017941 */ /* 0x000fea0003800000 */
.L_x_230:
        /* <DEDUP_REMOVED lines=10> */
.L_x_233:
[----:B------:R-:W-:Y:S05]  /*9410*/  BSYNC B1 ;  /* 0x0000000000017941 */ /* 0x000fea0003800000 */
.L_x_232:
        /* <DEDUP_REMOVED lines=9> */
.L_x_235:
[----:B------:R-:W-:Y:S05]  /*94b0*/  BSYNC B1 ;  /* 0x0000000000017941 */ /* 0x000fea0003800000 */
.L_x_234:
        /* <DEDUP_REMOVED lines=9> */
.L_x_237:
[----:B------:R-:W-:Y:S05]  /*9550*/  BSYNC B1 ;  /* 0x0000000000017941 */ /* 0x000fea0003800000 */
.L_x_236:
        /* <DEDUP_REMOVED lines=10> */
.L_x_239:
[----:B------:R-:W-:Y:S05]  /*9600*/  BSYNC B1 ;  /* 0x0000000000017941 */ /* 0x000fea0003800000 */
.L_x_238:
        /* <DEDUP_REMOVED lines=10> */
.L_x_241:
[----:B------:R-:W-:Y:S05]  /*96b0*/  BSYNC B1 ;  /* 0x0000000000017941 */ /* 0x000fea0003800000 */
.L_x_240:
        /* <DEDUP_REMOVED lines=9> */
.L_x_243:
[----:B------:R-:W-:Y:S05]  /*9750*/  BSYNC B1 ;  /* 0x0000000000017941 */ /* 0x000fea0003800000 */
.L_x_242:
        /* <DEDUP_REMOVED lines=9> */
.L_x_245:
[----:B------:R-:W-:Y:S05]  /*97f0*/  BSYNC B1 ;  /* 0x0000000000017941 */ /* 0x000fea0003800000 */
.L_x_244:
        /* <DEDUP_REMOVED lines=10> */
.L_x_247:
[----:B------:R-:W-:Y:S05]  /*98a0*/  BSYNC B1 ;  /* 0x0000000000017941 */ /* 0x000fea0003800000 */
.L_x_246:
        /* <DEDUP_REMOVED lines=10> */
.L_x_249:
[----:B------:R-:W-:Y:S05]  /*9950*/  BSYNC B1 ;  /* 0x0000000000017941 */ /* 0x000fea0003800000 */
.L_x_248:
        /* <DEDUP_REMOVED lines=9> */
.L_x_251:
[----:B------:R-:W-:Y:S05]  /*99f0*/  BSYNC B1 ;  /* 0x0000000000017941 */ /* 0x000fea0003800000 */
.L_x_250:
        /* <DEDUP_REMOVED lines=9> */
.L_x_253:
[----:B------:R-:W-:Y:S05]  /*9a90*/  BSYNC B1 ;  /* 0x0000000000017941 */ /* 0x000fea0003800000 */
.L_x_252:
        /* <DEDUP_REMOVED lines=10> */
.L_x_255:
[----:B------:R-:W-:Y:S05]  /*9b40*/  BSYNC B1 ;  /* 0x0000000000017941 */ /* 0x000fea0003800000 */
.L_x_254:
        /* <DEDUP_REMOVED lines=10> */
.L_x_257:
[----:B------:R-:W-:Y:S05]  /*9bf0*/  BSYNC B1 ;  /* 0x0000000000017941 */ /* 0x000fea0003800000 */
.L_x_256:
        /* <DEDUP_REMOVED lines=9> */
.L_x_259:
[----:B------:R-:W-:Y:S05]  /*9c90*/  BSYNC B1 ;  /* 0x0000000000017941 */ /* 0x000fea0003800000 */
.L_x_258:
        /* <DEDUP_REMOVED lines=9> */
.L_x_261:
[----:B------:R-:W-:Y:S05]  /*9d30*/  BSYNC B1 ;  /* 0x0000000000017941 */ /* 0x000fea0003800000 */
.L_x_260:
        /* <DEDUP_REMOVED lines=10> */
.L_x_263:
[----:B------:R-:W-:Y:S05]  /*9de0*/  BSYNC B1 ;  /* 0x0000000000017941 */ /* 0x000fea0003800000 */
.L_x_262:
[----:B0----5:R-:W-:Y:S01]  /*9df0*/  IMAD.U32 R14, R149, 0x10000, RZ ;  /* 0x00010000950e7824 */ /* 0x021fe200078e00ff */
[----:B------:R-:W-:Y:S01]  /*9e00*/  ISETP.GT.AND P0, PT, R8, 0xe9, PT ;  /* 0x000000e90800780c */ /* 0x000fe20003f04270 */
[----:B------:R-:W-:Y:S01]  /*9e10*/  @P2 IMAD.MOV.U32 R8, RZ, RZ, R10 ;  /* 0x000000ffff082224 */ /* 0x000fe200078e000a */
[----:B------:R-:W-:Y:S01]  /*9e20*/  BSSY B1, `(.L_x_264) ;  /* 0x000000a000017945 */ /* 0x000fe20003800000 */
[----:B------:R-:W-:Y:S01]  /*9e30*/  FMUL R9, R14, R145 ;  /* 0x000000910e097220 */ /* 0x000fe20000400000 */
[----:B------:R-:W-:-:S03]  /*9e40*/  ISETP.GT.AND P3, PT, R3, RZ, P0 ;  /* 0x000000ff0300720c */ /* 0x000fc60000764270 */
[----:B------:R-:W-:-:S05]  /*9e50*/  FFMA R9, R28, R144, R9 ;  /* 0x000000901c097223 */ /* 0x000fca0000000009 */
[----:B------:R-:W-:-:S04]  /*9e60*/  F2FP.BF16.F32.PACK_AB R9, RZ, R9 ;  /* 0x00000009ff09723e */ /* 0x000fc800000010ff */
[----:B------:R-:W-:Y:S01]  /*9e70*/  PRMT R14, R9, 0x7610, R14 ;  /* 0x00007610090e7816 */ /* 0x000fe2000000000e */
[----:B------:R-:W-:-:S05]  /*9e80*/  @P2 IMAD.MOV.U32 R9, RZ, RZ, R11 ;  /* 0x000000ffff092224 */ /* 0x000fca00078e000b */
[----:B------:R0:W-:Y:S01]  /*9e90*/  @P2 STG.E.U16 desc[UR58][R8.64+0x1d0], R14 ;  /* 0x0001d00e08002986 */ /* 0x0001e2000c10153a */
[----:B------:R-:W-:Y:S05]  /*9ea0*/  @!P3 BRA `(.L_x_265) ;  /* 0x000000000004b947 */ /* 0x000fea0003800000 */
[----:B------:R0:W5:Y:S02]  /*9eb0*/  LDG.E.LTC128B.U16 R149, desc[UR58][R6.64+0x1d2] ;  /* 0x0001d23a06957981 */ /* 0x000164000c1e1520 */
.L_x_265:
[----:B------:R-:W-:Y:S05]  /*9ec0*/  BSYNC B1 ;  /* 0x0000000000017941 */ /* 0x000fea0003800000 */
.L_x_264:
[----:B01-345:R-:W-:Y:S01]  /*9ed0*/  IMAD.U32 R6, R149, 0x10000, RZ ;  /* 0x0001000095067824 */ /* 0x03bfe200078e00ff */
        /* <DEDUP_REMOVED lines=8> */
.L_x_267:
[----:B------:R-:W-:Y:S05]  /*9f60*/  BSYNC B1 ;  /* 0x0000000000017941 */ /* 0x000fea0003800000 */
.L_x_266:
[----:B0----5:R-:W-:Y:S01]  /*9f70*/  IMAD.U32 R6, R149, 0x10000, RZ ;  /* 0x0001000095067824 */ /* 0x021fe200078e00ff */
[----:B------:R-:W-:Y:S01]  /*9f80*/  ISETP.GT.AND P0, PT, R3, 0x8, P0 ;  /* 0x000000080300780c */ /* 0x000fe20000704270 */
[----:B------:R-:W-:Y:S02]  /*9f90*/  BSSY B1, `(.L_x_268) ;  /* 0x000000a000017945 */ /* 0x000fe40003800000 */
[----:B------:R-:W-:Y:S01]  /*9fa0*/  FMUL R7, R6, R145 ;  /* 0x0000009106077220 */ /* 0x000fe20000400000 */
[----:B------:R-:W-:-:S03]  /*9fb0*/  @P1 IMAD.MOV.U32 R6, RZ, RZ, R12 ;  /* 0x000000ffff061224 */ /* 0x000fc600078e000c */
[----:B------:R-:W-:-:S05]  /*9fc0*/  FFMA R7, R30, R144, R7 ;  /* 0x000000901e077223 */ /* 0x000fca0000000007 */
[----:B------:R-:W-:-:S04]  /*9fd0*/  F2FP.BF16.F32.PACK_AB R7, RZ, R7 ;  /* 0x00000007ff07723e */ /* 0x000fc800000010ff */
[----:B------:R-:W-:Y:S01]  /*9fe0*/  PRMT R8, R7, 0x7610, R8 ;  /* 0x0000761007087816 */ /* 0x000fe20000000008 */
[----:B------:R-:W-:-:S05]  /*9ff0*/  @P1 IMAD.MOV.U32 R7, RZ, RZ, R13 ;  /* 0x000000ffff071224 */ /* 0x000fca00078e000d */
[----:B------:R0:W-:Y:S01]  /*a000*/  @P1 STG.E.U16 desc[UR58][R6.64+0x1d0], R8 ;  /* 0x0001d00806001986 */ /* 0x0001e2000c10153a */
[----:B------:R-:W-:Y:S05]  /*a010*/  @!P0 BRA `(.L_x_269) ;  /* 0x0000000000048947 */ /* 0x000fea0003800000 */
[----:B------:R3:W5:Y:S02]  /*a020*/  LDG.E.LTC128B.U16 R149, desc[UR58][R4.64+0x1d2] ;  /* 0x0001d23a04957981 */ /* 0x000764000c1e1520 */
.L_x_269:
[----:B------:R-:W-:Y:S05]  /*a030*/  BSYNC B1 ;  /* 0x0000000000017941 */ /* 0x000fea0003800000 */
.L_x_268:
[----:B------:R-:W-:Y:S05]  /*a040*/  @!P0 BRA `(.L_x_270) ;  /* 0x0000002800708947 */ /* 0x000fea0003800000 */
[----:B-123-5:R-:W-:-:S04]  /*a050*/  IMAD.U32 R4, R149, 0x10000, RZ ;  /* 0x0001000095047824 */ /* 0x02efc800078e00ff */
[----:B------:R-:W-:-:S04]  /*a060*/  FMUL R4, R4, R145 ;  /* 0x0000009104047220 */ /* 0x000fc80000400000 */
[----:B------:R-:W-:-:S05]  /*a070*/  FFMA R4, R31, R144, R4 ;  /* 0x000000901f047223 */ /* 0x000fca0000000004 */
[----:B------:R-:W-:-:S05]  /*a080*/  F2FP.BF16.F32.PACK_AB R4, RZ, R4 ;  /* 0x00000004ff04723e */ /* 0x000fca00000010ff */
[----:B------:R4:W-:Y:S01]  /*a090*/  STG.E.U16 desc[UR58][R12.64+0x1d2], R4 ;  /* 0x0001d2040c007986 */ /* 0x0009e2000c10153a */
[----:B------:R-:W-:Y:S05]  /*a0a0*/  BRA `(.L_x_270) ;  /* 0x0000002800587947 */ /* 0x000fea0003800000 */
.L_x_33:
[----:B------:R-:W-:Y:S01]  /*a0b0*/  ULDC.64 UR4, c[0x0][0x5c0] ;  /* 0x0001700000047ab9 */ /* 0x000fe20000000a00 */
[----:B------:R-:W-:Y:S01]  /*a0c0*/  ISETP.GT.AND P3, PT, R8, 0x1, PT ;  /* 0x000000010800780c */ /* 0x000fe20003f64270 */
[-C--:B------:R-:W-:Y:S01]  /*a0d0*/  FMUL R136, R136, R144.reuse ;  /* 0x0000009088887220 */ /* 0x080fe20000400000 */
[----:B------:R-:W-:Y:S01]  /*a0e0*/  LEA R10, P0, R6, UR4, 0x1 ;  /* 0x00000004060a7c11 */ /* 0x000fe2000f8008ff */
[-C--:B------:R-:W-:Y:S01]  /*a0f0*/  FMUL R137, R137, R144.reuse ;  /* 0x0000009089897220 */ /* 0x080fe20000400000 */
[----:B------:R-:W-:Y:S01]  /*a100*/  SHF.L.U64.HI R5, R4, 0x4, R5 ;  /* 0x0000000404057819 */ /* 0x000fe20000010205 */
[-C--:B------:R-:W-:Y:S01]  /*a110*/  FMUL R138, R138, R144.reuse ;  /* 0x000000908a8a7220 */ /* 0x080fe20000400000 */
[----:B------:R-:W-:Y:S01]  /*a120*/  LEA.HI.X R11, R6, UR5, R9, 0x1, P0 ;  /* 0x00000005060b7c11 */ /* 0x000fe200080f0c09 */
[-C--:B------:R-:W-:Y:S01]  /*a130*/  FMUL R139, R139, R144.reuse ;  /* 0x000000908b8b7220 */ /* 0x080fe20000400000 */
[----:B------:R-:W-:Y:S01]  /*a140*/  ISETP.GT.AND P0, PT, R3, RZ, P3 ;  /* 0x000000ff0300720c */ /* 0x000fe20001f04270 */
[----:B------:R-:W-:Y:S01]  /*a150*/  FMUL R140, R140, R144 ;  /* 0x000000908c8c7220 */ /* 0x000fe20000400000 */
[----:B------:R-:W-:Y:S01]  /*a160*/  F2FP.BF16.F32.PACK_AB R136, RZ, R136 ;  /* 0x00000088ff88723e */ /* 0x000fe200000010ff */
[-C--:B------:R-:W-:Y:S01]  /*a170*/  FMUL R141, R141, R144.reuse ;  /* 0x000000908d8d7220 */ /* 0x080fe20000400000 */
[----:B------:R-:W-:Y:S01]  /*a180*/  F2FP.BF16.F32.PACK_AB R137, RZ, R137 ;  /* 0x00000089ff89723e */ /* 0x000fe200000010ff */
[----:B------:R-:W-:Y:S01]  /*a190*/  FMUL R142, R142, R144 ;  /* 0x000000908e8e7220 */ /* 0x000fe20000400000 */
[----:B------:R-:W-:Y:S01]  /*a1a0*/  LEA R4, P4, R4, R10, 0x4 ;  /* 0x0000000a04047211 */ /* 0x000fe200078820ff */
[----:B------:R-:W-:Y:S01]  /*a1b0*/  @P2 STG.E.U16 desc[UR58][R10.64], R136 ;  /* 0x000000880a002986 */ /* 0x000fe2000c10153a */
[----:B------:R-:W-:Y:S01]  /*a1c0*/  ISETP.GT.AND P2, PT, R8, 0x8, PT ;  /* 0x000000080800780c */ /* 0x000fe20003f44270 */
[----:B------:R-:W-:Y:S01]  /*a1d0*/  FMUL R143, R143, R144 ;  /* 0x000000908f8f7220 */ /* 0x000fe20000400000 */
[----:B------:R-:W-:Y:S01]  /*a1e0*/  ISETP.GT.AND P1, PT, R3, 0x8, P1 ;  /* 0x000000080300780c */ /* 0x000fe20000f24270 */
[--C-:B------:R-:W-:Y:S01]  /*a1f0*/  IMAD.X R5, R5, 0x1, R11.reuse, P4 ;  /* 0x0000000105057824 */ /* 0x100fe200020e060b */
[C---:B------:R-:W-:Y:S01]  /*a200*/  ISETP.GT.AND P5, PT, R3.reuse, RZ, P2 ;  /* 0x000000ff0300720c */ /* 0x040fe200017a4270 */
[--C-:B------:R-:W-:Y:S01]  /*a210*/  @P0 IMAD.MOV.U32 R6, RZ, RZ, R10.reuse ;  /* 0x000000ffff060224 */ /* 0x100fe200078e000a */
[----:B------:R-:W-:Y:S01]  /*a220*/  ISETP.GT.AND P3, PT, R3, 0x8, P3 ;  /* 0x000000080300780c */ /* 0x000fe20001f64270 */
[--C-:B------:R-:W-:Y:S01]  /*a230*/  @P0 IMAD.MOV.U32 R7, RZ, RZ, R11.reuse ;  /* 0x000000ffff070224 */ /* 0x100fe200078e000b */
[----:B------:R-:W-:Y:S01]  /*a240*/  F2FP.BF16.F32.PACK_AB R138, RZ, R138 ;  /* 0x0000008aff8a723e */ /* 0x000fe200000010ff */
[-C--:B------:R-:W-:Y:S01]  /*a250*/  FMUL R128, R128, R144.reuse ;  /* 0x0000009080807220 */ /* 0x080fe20000400000 */
[----:B------:R-:W-:Y:S01]  /*a260*/  F2FP.BF16.F32.PACK_AB R139, RZ, R139 ;  /* 0x0000008bff8b723e */ /* 0x000fe200000010ff */
[-C--:B------:R-:W-:Y:S01]  /*a270*/  FMUL R129, R129, R144.reuse ;  /* 0x0000009081817220 */ /* 0x080fe20000400000 */
[----:B------:R0:W-:Y:S01]  /*a280*/  @P0 STG.E.U16 desc[UR58][R6.64+0x2], R137 ;  /* 0x0000028906000986 */ /* 0x0001e2000c10153a */
[----:B------:R-:W-:Y:S01]  /*a290*/  ISETP.GT.AND P0, PT, R8, 0x9, PT ;  /* 0x000000090800780c */ /* 0x000fe20003f04270 */
[----:B------:R-:W-:Y:S01]  /*a2a0*/  FMUL R130, R130, R144 ;  /* 0x0000009082827220 */ /* 0x000fe20000400000 */
[----:B------:R-:W-:Y:S01]  /*a2b0*/  F2FP.BF16.F32.PACK_AB R140, RZ, R140 ;  /* 0x0000008cff8c723e */ /* 0x000fe200000010ff */
[----:B------:R-:W-:Y:S01]  /*a2c0*/  @P1 STG.E.U16 desc[UR58][R4.64], R138 ;  /* 0x0000008a04001986 */ /* 0x000fe2000c10153a */
[----:B------:R-:W-:Y:S01]  /*a2d0*/  ISETP.GT.AND P4, PT, R3, RZ, P0 ;  /* 0x000000ff0300720c */ /* 0x000fe20000784270 */
[-C--:B------:R-:W-:Y:S01]  /*a2e0*/  FMUL R131, R131, R144.reuse ;  /* 0x0000009083837220 */ /* 0x080fe20000400000 */
[----:B------:R-:W-:Y:S01]  /*a2f0*/  ISETP.GT.AND P1, PT, R8, 0x10, PT ;  /* 0x000000100800780c */ /* 0x000fe20003f24270 */
[----:B------:R-:W-:Y:S01]  /*a300*/  @P3 STG.E.U16 desc[UR58][R4.64+0x2], R139 ;  /* 0x0000028b04003986 */ /* 0x000fe2000c10153a */
[----:B------:R-:W-:Y:S01]  /*a310*/  F2FP.BF16.F32.PACK_AB R141, RZ, R141 ;  /* 0x0000008dff8d723e */ /* 0x000fe200000010ff */
[-C--:B------:R-:W-:Y:S01]  /*a320*/  FMUL R132, R132, R144.reuse ;  /* 0x0000009084847220 */ /* 0x080fe20000400000 */
[C---:B------:R-:W-:Y:S01]  /*a330*/  ISETP.GT.AND P2, PT, R3.reuse, 0x8, P2 ;  /* 0x000000080300780c */ /* 0x040fe20001744270 */
[--C-:B0-----:R-:W-:Y:S01]  /*a340*/  @P5 IMAD.MOV.U32 R6, RZ, RZ, R10.reuse ;  /* 0x000000ffff065224 */ /* 0x101fe200078e000a */
[----:B------:R-:W-:Y:S01]  /*a350*/  ISETP.GT.AND P3, PT, R3, 0x8, P0 ;  /* 0x000000080300780c */ /* 0x000fe20000764270 */
[--C-:B------:R-:W-:Y:S01]  /*a360*/  @P5 IMAD.MOV.U32 R7, RZ, RZ, R11.reuse ;  /* 0x000000ffff075224 */ /* 0x100fe200078e000b */
[----:B------:R-:W-:Y:S01]  /*a370*/  ISETP.GT.AND P0, PT, R8, 0x11, PT ;  /* 0x000000110800780c */ /* 0x000fe20003f04270 */
[----:B------:R-:W-:Y:S01]  /*a380*/  FMUL R133, R133, R144 ;  /* 0x0000009085857220 */ /* 0x000fe20000400000 */
[----:B------:R-:W-:Y:S01]  /*a390*/  F2FP.BF16.F32.PACK_AB R142, RZ, R142 ;  /* 0x0000008eff8e723e */ /* 0x000fe200000010ff */
[-C--:B------:R-:W-:Y:S01]  /*a3a0*/  FMUL R134, R134, R144.reuse ;  /* 0x0000009086867220 */ /* 0x080fe20000400000 */
[----:B------:R0:W-:Y:S01]  /*a3b0*/  @P5 STG.E.U16 desc[UR58][R6.64+0x10], R140 ;  /* 0x0000108c06005986 */ /* 0x0001e2000c10153a */
[----:B------:R-:W-:Y:S01]  /*a3c0*/  ISETP.GT.AND P5, PT, R3, RZ, P1 ;  /* 0x000000ff0300720c */ /* 0x000fe20000fa4270 */
[-C--:B------:R-:W-:Y:S01]  /*a3d0*/  FMUL R135, R135, R144.reuse ;  /* 0x0000009087877220 */ /* 0x080fe20000400000 */
[----:B------:R-:W-:Y:S01]  /*a3e0*/  F2FP.BF16.F32.PACK_AB R143, RZ, R143 ;  /* 0x0000008fff8f723e */ /* 0x000fe200000010ff */
[----:B------:R-:W-:Y:S01]  /*a3f0*/  FMUL R120, R120, R144 ;  /* 0x0000009078787220 */ /* 0x000fe20000400000 */
[----:B------:R-:W-:Y:S01]  /*a400*/  F2FP.BF16.F32.PACK_AB R128, RZ, R128 ;  /* 0x00000080ff80723e */ /* 0x000fe200000010ff */
[-C--:B------:R-:W-:Y:S01]  /*a410*/  FMUL R121, R121, R144.reuse ;  /* 0x0000009079797220 */ /* 0x080fe20000400000 */
[----:B------:R-:W-:Y:S01]  /*a420*/  F2FP.BF16.F32.PACK_AB R129, RZ, R129 ;  /* 0x00000081ff81723e */ /* 0x000fe200000010ff */
[-C--:B------:R-:W-:Y:S01]  /*a430*/  FMUL R122, R122, R144.reuse ;  /* 0x000000907a7a7220 */ /* 0x080fe20000400000 */
[----:B------:R-:W-:Y:S01]  /*a440*/  ISETP.GT.AND P1, PT, R3, 0x8, P1 ;  /* 0x000000080300780c */ /* 0x000fe20000f24270 */
[----:B------:R-:W-:Y:S01]  /*a450*/  FMUL R123, R123, R144 ;  /* 0x000000907b7b7220 */ /* 0x000fe20000400000 */
[----:B------:R-:W-:Y:S01]  /*a460*/  F2FP.BF16.F32.PACK_AB R130, RZ, R130 ;  /* 0x00000082ff82723e */ /* 0x000fe200000010ff */
[--C-:B0-----:R-:W-:Y:S01]  /*a470*/  @P4 IMAD.MOV.U32 R6, RZ, RZ, R10.reuse ;  /* 0x000000ffff064224 */ /* 0x101fe200078e000a */
[----:B------:R-:W-:Y:S01]  /*a480*/  F2FP.BF16.F32.PACK_AB R131, RZ, R131 ;  /* 0x00000083ff83723e */ /* 0x000fe200000010ff */
[--C-:B------:R-:W-:Y:S01]  /*a490*/  @P4 IMAD.MOV.U32 R7, RZ, RZ, R11.reuse ;  /* 0x000000ffff074224 */ /* 0x100fe200078e000b */
[----:B------:R-:W-:Y:S01]  /*a4a0*/  F2FP.BF16.F32.PACK_AB R132, RZ, R132 ;  /* 0x00000084ff84723e */ /* 0x000fe200000010ff */
[-C--:B------:R-:W-:Y:S01]  /*a4b0*/  FMUL R124, R124, R144.reuse ;  /* 0x000000907c7c7220 */ /* 0x080fe20000400000 */
[----:B------:R-:W-:Y:S01]  /*a4c0*/  F2FP.BF16.F32.PACK_AB R133, RZ, R133 ;  /* 0x00000085ff85723e */ /* 0x000fe200000010ff */
[-C--:B------:R-:W-:Y:S01]  /*a4d0*/  FMUL R125, R125, R144.reuse ;  /* 0x000000907d7d7220 */ /* 0x080fe20000400000 */
[----:B------:R0:W-:Y:S01]  /*a4e0*/  @P4 STG.E.U16 desc[UR58][R6.64+0x12], R141 ;  /* 0x0000128d06004986 */ /* 0x0001e2000c10153a */
[----:B------:R-:W-:Y:S01]  /*a4f0*/  ISETP.GT.AND P4, PT, R3, RZ, P0 ;  /* 0x000000ff0300720c */ /* 0x000fe20000784270 */
[----:B------:R-:W-:Y:S01]  /*a500*/  FMUL R126, R126, R144 ;  /* 0x000000907e7e7220 */ /* 0x000fe20000400000 */
[----:B------:R-:W-:Y:S01]  /*a510*/  F2FP.BF16.F32.PACK_AB R134, RZ, R134 ;  /* 0x00000086ff86723e */ /* 0x000fe200000010ff */
[----:B------:R-:W-:Y:S01]  /*a520*/  @P2 STG.E.U16 desc[UR58][R4.64+0x10], R142 ;  /* 0x0000108e04002986 */ /* 0x000fe2000c10153a */
[----:B------:R-:W-:Y:S01]  /*a530*/  ISETP.GT.AND P2, PT, R8, 0x18, PT ;  /* 0x000000180800780c */ /* 0x000fe20003f44270 */
[-C--:B------:R-:W-:Y:S01]  /*a540*/  FMUL R127, R127, R144.reuse ;  /* 0x000000907f7f7220 */ /* 0x080fe20000400000 */
[----:B------:R-:W-:Y:S01]  /*a550*/  F2FP.BF16.F32.PACK_AB R135, RZ, R135 ;  /* 0x00000087ff87723e */ /* 0x000fe200000010ff */
[----:B------:R-:W-:Y:S01]  /*a560*/  @P3 STG.E.U16 desc[UR58][R4.64+0x12], R143 ;  /* 0x0000128f04003986 */ /* 0x000fe2000c10153a */
[----:B------:R-:W-:Y:S01]  /*a570*/  ISETP.GT.AND P3, PT, R3, 0x8, P0 ;  /* 0x000000080300780c */ /* 0x000fe20000764270 */
[----:B------:R-:W-:Y:S01]  /*a580*/  FMUL R112, R112, R144 ;  /* 0x0000009070707220 */ /* 0x000fe20000400000 */
[----:B------:R-:W-:Y:S01]  /*a590*/  ISETP.GT.AND P0, PT, R8, 0x19, PT ;  /* 0x000000190800780c */ /* 0x000fe20003f04270 */
[--C-:B0-----:R-:W-:Y:S01]  /*a5a0*/  @P5 IMAD.MOV.U32 R6, RZ, RZ, R10.reuse ;  /* 0x000000ffff065224 */ /* 0x101fe200078e000a */
[----:B------:R-:W-:Y:S01]  /*a5b0*/  F2FP.BF16.F32.PACK_AB R120, RZ, R120 ;  /* 0x00000078ff78723e */ /* 0x000fe200000010ff */
[--C-:B------:R-:W-:Y:S01]  /*a5c0*/  @P5 IMAD.MOV.U32 R7, RZ, RZ, R11.reuse ;  /* 0x000000ffff075224 */ /* 0x100fe200078e000b */
[----:B------:R-:W-:Y:S01]  /*a5d0*/  F2FP.BF16.F32.PACK_AB R121, RZ, R121 ;  /* 0x00000079ff79723e */ /* 0x000fe200000010ff */
        /* <DEDUP_REMOVED lines=11> */
[----:B------:R-:W-:Y:S01]  /*a690*/  FMUL R118, R118, R144 ;  /* 0x0000009076767220 */ /* 0x000fe20000400000 */
[----:B------:R-:W-:Y:S01]  /*a6a0*/  F2FP.BF16.F32.PACK_AB R126, RZ, R126 ;  /* 0x0000007eff7e723e */ /* 0x000fe200000010ff */
[----:B------:R-:W-:Y:S01]  /*a6b0*/  FMUL R119, R119, R144 ;  /* 0x0000009077777220 */ /* 0x000fe20000400000 */
[----:B------:R-:W-:Y:S01]  /*a6c0*/  F2FP.BF16.F32.PACK_AB R127, RZ, R127 ;  /* 0x0000007fff7f723e */ /* 0x000fe200000010ff */
        /* <DEDUP_REMOVED lines=8> */
[C---:B------:R-:W-:Y:S01]  /*a750*/  ISETP.GT.AND P4, PT, R3.reuse, RZ, P0 ;  /* 0x000000ff0300720c */ /* 0x040fe20000784270 */
[-C--:B------:R-:W-:Y:S01]  /*a760*/  FMUL R106, R106, R144.reuse ;  /* 0x000000906a6a7220 */ /* 0x080fe20000400000 */
[----:B------:R-:W-:Y:S01]  /*a770*/  F2FP.BF16.F32.PACK_AB R115, RZ, R115 ;  /* 0x00000073ff73723e */ /* 0x000fe200000010ff */
[----:B------:R-:W-:Y:S01]  /*a780*/  @P1 STG.E.U16 desc[UR58][R4.64+0x20], R130 ;  /* 0x0000208204001986 */ /* 0x000fe2000c10153a */
[----:B------:R-:W-:Y:S01]  /*a790*/  ISETP.GT.AND P1, PT, R3, 0x8, P2 ;  /* 0x000000080300780c */ /* 0x000fe20001724270 */
[-C--:B------:R-:W-:Y:S01]  /*a7a0*/  FMUL R107, R107, R144.reuse ;  /* 0x000000906b6b7220 */ /* 0x080fe20000400000 */
[----:B------:R-:W-:Y:S01]  /*a7b0*/  ISETP.GT.AND P2, PT, R8, 0x20, PT ;  /* 0x000000200800780c */ /* 0x000fe20003f44270 */
        /* <DEDUP_REMOVED lines=251> */
[----:B0-----:R-:W-:Y:S01]  /*b770*/  @P4 IMAD.MOV.U32 R6, RZ, RZ, R10 ;  /* 0x000000ffff064224 */ /* 0x001fe200078e000a */
[----:B------:R-:W-:Y:S01]  /*b780*/  F2FP.BF16.F32.PACK_AB R36, RZ, R36 ;  /* 0x00000024ff24723e */ /* 0x000fe200000010ff */
[----:B------:R-:W-:Y:S01]  /*b790*/  @P4 IMAD.MOV.U32 R7, RZ, RZ, R11 ;  /* 0x000000ffff074224 */ /* 0x000fe200078e000b */
        /* <DEDUP_REMOVED lines=10> */
[----:B------:R-:W-:Y:S01]  /*b840*/  FMUL R31, R31, R144 ;  /* 0x000000901f1f7220 */ /* 0x000fe20000400000 */
[----:B------:R-:W-:Y:S01]  /*b850*/  ISETP.GT.AND P2, PT, R8, 0x58, PT ;  /* 0x000000580800780c */ /* 0x000fe20003f44270 */
[----:B------:R-:W-:Y:S01]  /*b860*/  @P3 STG.E.U16 desc[UR58][R4.64+0x92], R111 ;  /* 0x0000926f04003986 */ /* 0x000fe2000c10153a */
[----:B------:R-:W-:-:S02]  /*b870*/  ISETP.GT.AND P3, PT, R3, 0x8, P0 ;  /* 0x000000080300780c */ /* 0x000fc40000764270 */
[----:B------:R-:W-:Y:S01]  /*b880*/  ISETP.GT.AND P0, PT, R8, 0x59, PT ;  /* 0x000000590800780c */ /* 0x000fe20003f04270 */
[----:B0-----:R-:W-:Y:S01]  /*b890*/  @P5 IMAD.MOV.U32 R6, RZ, RZ, R10 ;  /* 0x000000ffff065224 */ /* 0x001fe200078e000a */
[----:B------:R-:W-:Y:S01]  /*b8a0*/  F2FP.BF16.F32.PACK_AB R24, RZ, R24 ;  /* 0x00000018ff18723e */ /* 0x000fe200000010ff */
[----:B------:R-:W-:Y:S01]  /*b8b0*/  @P5 IMAD.MOV.U32 R7, RZ, RZ, R11 ;  /* 0x000000ffff075224 */ /* 0x000fe200078e000b */
[----:B------:R-:W-:Y:S02]  /*b8c0*/  F2FP.BF16.F32.PACK_AB R25, RZ, R25 ;  /* 0x00000019ff19723e */ /* 0x000fe400000010ff */
[----:B------:R-:W-:Y:S02]  /*b8d0*/  F2FP.BF16.F32.PACK_AB R26, RZ, R26 ;  /* 0x0000001aff1a723e */ /* 0x000fe400000010ff */
[----:B------:R0:W-:Y:S01]  /*b8e0*/  @P5 STG.E.U16 desc[UR58][R6.64+0xa0], R96 ;  /* 0x0000a06006005986 */ /* 0x0001e2000c10153a */
[----:B------:R-:W-:Y:S02]  /*b8f0*/  ISETP.GT.AND P5, PT, R3, RZ, P2 ;  /* 0x000000ff0300720c */ /* 0x000fe400017a4270 */
[----:B------:R-:W-:-:S02]  /*b900*/  F2FP.BF16.F32.PACK_AB R27, RZ, R27 ;  /* 0x0000001bff1b723e */ /* 0x000fc400000010ff */
[----:B------:R-:W-:Y:S02]  /*b910*/  F2FP.BF16.F32.PACK_AB R28, RZ, R28 ;  /* 0x0000001cff1c723e */ /* 0x000fe400000010ff */
[----:B------:R-:W-:Y:S02]  /*b920*/  F2FP.BF16.F32.PACK_AB R29, RZ, R29 ;  /* 0x0000001dff1d723e */ /* 0x000fe400000010ff */
[----:B------:R-:W-:Y:S02]  /*b930*/  F2FP.BF16.F32.PACK_AB R30, RZ, R30 ;  /* 0x0000001eff1e723e */ /* 0x000fe400000010ff */
[----:B------:R-:W-:Y:S01]  /*b940*/  F2FP.BF16.F32.PACK_AB R31, RZ, R31 ;  /* 0x0000001fff1f723e */ /* 0x000fe200000010ff */
[----:B0-----:R-:W-:Y:S02]  /*b950*/  @P4 IMAD.MOV.U32 R6, RZ, RZ, R10 ;  /* 0x000000ffff064224 */ /* 0x001fe400078e000a */
[----:B------:R-:W-:-:S05]  /*b960*/  @P4 IMAD.MOV.U32 R7, RZ, RZ, R11 ;  /* 0x000000ffff074224 */ /* 0x000fca00078e000b */
[----:B------:R0:W-:Y:S01]  /*b970*/  @P4 STG.E.U16 desc[UR58][R6.64+0xa2], R97 ;  /* 0x0000a26106004986 */ /* 0x0001e2000c10153a */
[----:B------:R-:W-:-:S03]  /*b980*/  ISETP.GT.AND P4, PT, R3, RZ, P0 ;  /* 0x000000ff0300720c */ /* 0x000fc60000784270 */
[----:B------:R-:W-:Y:S01]  /*b990*/  @P1 STG.E.U16 desc[UR58][R4.64+0xa0], R98 ;  /* 0x0000a06204001986 */ /* 0x000fe2000c10153a */
[C---:B------:R-:W-:Y:S02]  /*b9a0*/  ISETP.GT.AND P1, PT, R3.reuse, 0x8, P2 ;  /* 0x000000080300780c */ /* 0x040fe40001724270 */
[C---:B------:R-:W-:Y:S01]  /*b9b0*/  ISETP.GT.AND P2, PT, R8.reuse, 0x60, PT ;  /* 0x000000600800780c */ /* 0x040fe20003f44270 */
[----:B------:R-:W-:Y:S01]  /*b9c0*/  @P3 STG.E.U16 desc[UR58][R4.64+0xa2], R99 ;  /* 0x0000a26304003986 */ /* 0x000fe2000c10153a */
[----:B------:R-:W-:Y:S02]  /*b9d0*/  ISETP.GT.AND P3, PT, R3, 0x8, P0 ;  /* 0x000000080300780c */ /* 0x000fe40000764270 */
[----:B------:R-:W-:Y:S01]  /*b9e0*/  ISETP.GT.AND P0, PT, R8, 0x61, PT ;  /* 0x000000610800780c */ /* 0x000fe20003f04270 */
[----:B0-----:R-:W-:Y:S02]  /*b9f0*/  @P5 IMAD.MOV.U32 R6, RZ, RZ, R10 ;  /* 0x000000ffff065224 */ /* 0x001fe400078e000a */
[----:B------:R-:W-:-:S05]  /*ba00*/  @P5 IMAD.MOV.U32 R7, RZ, RZ, R11 ;  /* 0x000000ffff075224 */ /* 0x000fca00078e000b */
[----:B------:R0:W-:Y:S01]  /*ba10*/  @P5 STG.E.U16 desc[UR58][R6.64+0xb0], R100 ;  /* 0x0000b06406005986 */ /* 0x0001e2000c10153a */
[----:B------:R-:W-:Y:S01]  /*ba20*/  ISETP.GT.AND P5, PT, R3, RZ, P2 ;  /* 0x000000ff0300720c */ /* 0x000fe200017a4270 */
        /* <DEDUP_REMOVED lines=181> */
[C---:B------:R-:W-:Y:S02]  /*c580*/  ISETP.GT.AND P5, PT, R3.reuse, RZ, P2 ;  /* 0x000000ff0300720c */ /* 0x040fe400017a4270 */
[----:B------:R-:W-:Y:S01]  /*c590*/  ISETP.GT.AND P2, PT, R3, 0x8, P2 ;  /* 0x000000080300780c */ /* 0x000fe20001744270 */
[----:B0-----:R-:W-:Y:S02]  /*c5a0*/  @P4 IMAD.MOV.U32 R6, RZ, RZ, R10 ;  /* 0x000000ffff064224 */ /* 0x001fe400078e000a */
[----:B------:R-:W-:-:S05]  /*c5b0*/  @P4 IMAD.MOV.U32 R7, RZ, RZ, R11 ;  /* 0x000000ffff074224 */ /* 0x000fca00078e000b */
[----:B------:R0:W-:Y:S01]  /*c5c0*/  @P4 STG.E.U16 desc[UR58][R6.64+0x182], R41 ;  /* 0x0001822906004986 */ /* 0x0001e2000c10153a */
[C---:B------:R-:W-:Y:S02]  /*c5d0*/  ISETP.GT.AND P4, PT, R3.reuse, RZ, P0 ;  /* 0x000000ff0300720c */ /* 0x040fe40000784270 */
[----:B------:R-:W-:Y:S01]  /*c5e0*/  ISETP.GT.AND P0, PT, R3, 0x8, P0 ;  /* 0x000000080300780c */ /* 0x000fe20000704270 */
[----:B------:R-:W-:Y:S01]  /*c5f0*/  @P1 STG.E.U16 desc[UR58][R4.64+0x180], R42 ;  /* 0x0001802a04001986 */ /* 0x000fe2000c10153a */
[----:B------:R-:W-:-:S03]  /*c600*/  ISETP.GT.AND P1, PT, R8, 0xd1, PT ;  /* 0x000000d10800780c */ /* 0x000fc60003f24270 */
[----:B------:R-:W-:Y:S01]  /*c610*/  @P3 STG.E.U16 desc[UR58][R4.64+0x182], R43 ;  /* 0x0001822b04003986 */ /* 0x000fe2000c10153a */
        /* <DEDUP_REMOVED lines=9> */
[----:B------:R-:W-:Y:S04]  /*c6b0*/  @P2 STG.E.U16 desc[UR58][R4.64+0x190], R46 ;  /* 0x0001902e04002986 */ /* 0x000fe8000c10153a */
[----:B------:R-:W-:Y:S01]  /*c6c0*/  @P0 STG.E.U16 desc[UR58][R4.64+0x192], R47 ;  /* 0x0001922f04000986 */ /* 0x000fe2000c10153a */
[----:B------:R-:W-:Y:S01]  /*c6d0*/  ISETP.GT.AND P0, PT, R3, 0x8, P3 ;  /* 0x000000080300780c */ /* 0x000fe20001f04270 */
[----:B0-----:R-:W-:Y:S02]  /*c6e0*/  @P5 IMAD.MOV.U32 R6, RZ, RZ, R10 ;  /* 0x000000ffff065224 */ /* 0x001fe400078e000a */
[----:B------:R-:W-:-:S05]  /*c6f0*/  @P5 IMAD.MOV.U32 R7, RZ, RZ, R11 ;  /* 0x000000ffff075224 */ /* 0x000fca00078e000b */
[----:B------:R0:W-:Y:S01]  /*c700*/  @P5 STG.E.U16 desc[UR58][R6.64+0x1a0], R32 ;  /* 0x0001a02006005986 */ /* 0x0001e2000c10153a */
[----:B------:R-:W-:Y:S02]  /*c710*/  ISETP.GT.AND P5, PT, R3, 0x8, P1 ;  /* 0x000000080300780c */ /* 0x000fe40000fa4270 */
[----:B------:R-:W-:-:S04]  /*c720*/  ISETP.GT.AND P1, PT, R8, 0xd9, PT ;  /* 0x000000d90800780c */ /* 0x000fc80003f24270 */
[----:B------:R-:W-:Y:S01]  /*c730*/  ISETP.GT.AND P3, PT, R3, RZ, P1 ;  /* 0x000000ff0300720c */ /* 0x000fe20000f64270 */
[----:B0-----:R-:W-:Y:S02]  /*c740*/  @P4 IMAD.MOV.U32 R6, RZ, RZ, R10 ;  /* 0x000000ffff064224 */ /* 0x001fe400078e000a */
[----:B------:R-:W-:-:S05]  /*c750*/  @P4 IMAD.MOV.U32 R7, RZ, RZ, R11 ;  /* 0x000000ffff074224 */ /* 0x000fca00078e000b */
[----:B------:R0:W-:Y:S01]  /*c760*/  @P4 STG.E.U16 desc[UR58][R6.64+0x1a2], R33 ;  /* 0x0001a22106004986 */ /* 0x0001e2000c10153a */
[----:B------:R-:W-:-:S03]  /*c770*/  ISETP.GT.AND P4, PT, R8, 0xd8, PT ;  /* 0x000000d80800780c */ /* 0x000fc60003f84270 */
[----:B------:R-:W-:Y:S01]  /*c780*/  @P0 STG.E.U16 desc[UR58][R4.64+0x1a0], R34 ;  /* 0x0001a02204000986 */ /* 0x000fe2000c10153a */
[C---:B------:R-:W-:Y:S02]  /*c790*/  ISETP.GT.AND P2, PT, R3.reuse, RZ, P4 ;  /* 0x000000ff0300720c */ /* 0x040fe40002744270 */
[C---:B------:R-:W-:Y:S01]  /*c7a0*/  ISETP.GT.AND P4, PT, R3.reuse, 0x8, P4 ;  /* 0x000000080300780c */ /* 0x040fe20002784270 */
[----:B------:R-:W-:Y:S01]  /*c7b0*/  @P5 STG.E.U16 desc[UR58][R4.64+0x1a2], R35 ;  /* 0x0001a22304005986 */ /* 0x000fe2000c10153a */
[----:B------:R-:W-:Y:S02]  /*c7c0*/  ISETP.GT.AND P5, PT, R3, 0x8, P1 ;  /* 0x000000080300780c */ /* 0x000fe40000fa4270 */
[C---:B------:R-:W-:Y:S02]  /*c7d0*/  ISETP.GT.AND P0, PT, R8.reuse, 0xe1, PT ;  /* 0x000000e10800780c */ /* 0x040fe40003f04270 */
[----:B------:R-:W-:-:S05]  /*c7e0*/  ISETP.GT.AND P1, PT, R8, 0xe9, PT ;  /* 0x000000e90800780c */ /* 0x000fca0003f24270 */
[----:B0-----:R-:W-:Y:S02]  /*c7f0*/  @P2 IMAD.MOV.U32 R6, RZ, RZ, R10 ;  /* 0x000000ffff062224 */ /* 0x001fe400078e000a */
[----:B------:R-:W-:-:S05]  /*c800*/  @P2 IMAD.MOV.U32 R7, RZ, RZ, R11 ;  /* 0x000000ffff072224 */ /* 0x000fca00078e000b */
[----:B------:R0:W-:Y:S01]  /*c810*/  @P2 STG.E.U16 desc[UR58][R6.64+0x1b0], R36 ;  /* 0x0001b02406002986 */ /* 0x0001e2000c10153a */
[----:B------:R-:W-:Y:S01]  /*c820*/  ISETP.GT.AND P2, PT, R8, 0xe8, PT ;  /* 0x000000e80800780c */ /* 0x000fe20003f44270 */
        /* <DEDUP_REMOVED lines=8> */
[C---:B------:R-:W-:Y:S02]  /*c8b0*/  ISETP.GT.AND P5, PT, R3.reuse, RZ, P0 ;  /* 0x000000ff0300720c */ /* 0x040fe400007a4270 */
[----:B------:R-:W-:-:S07]  /*c8c0*/  ISETP.GT.AND P0, PT, R3, 0x8, P0 ;  /* 0x000000080300780c */ /* 0x000fce0000704270 */
        /* <DEDUP_REMOVED lines=10> */
[----:B------:R-:W-:Y:S04]  /*c970*/  @P3 STG.E.U16 desc[UR58][R4.64+0x1c0], R26 ;  /* 0x0001c01a04003986 */ /* 0x000fe8000c10153a */
[----:B------:R-:W-:Y:S06]  /*c980*/  @P0 STG.E.U16 desc[UR58][R4.64+0x1c2], R27 ;  /* 0x0001c21b04000986 */ /* 0x000fec000c10153a */
[----:B0-----:R-:W-:-:S02]  /*c990*/  @P5 IMAD.MOV.U32 R6, RZ, RZ, R10 ;  /* 0x000000ffff065224 */ /* 0x001fc400078e000a */
[----:B------:R-:W-:-:S05]  /*c9a0*/  @P5 IMAD.MOV.U32 R7, RZ, RZ, R11 ;  /* 0x000000ffff075224 */ /* 0x000fca00078e000b */
[----:B------:R0:W-:Y:S04]  /*c9b0*/  @P5 STG.E.U16 desc[UR58][R6.64+0x1d0], R28 ;  /* 0x0001d01c06005986 */ /* 0x0001e8000c10153a */
[----:B------:R1:W-:Y:S04]  /*c9c0*/  @P4 STG.E.U16 desc[UR58][R10.64+0x1d2], R29 ;  /* 0x0001d21d0a004986 */ /* 0x0003e8000c10153a */
[----:B------:R1:W-:Y:S01]  /*c9d0*/  @P2 STG.E.U16 desc[UR58][R4.64+0x1d0], R30 ;  /* 0x0001d01e04002986 */ /* 0x0003e2000c10153a */
[----:B0-----:R-:W-:Y:S02]  /*c9e0*/  @P1 IMAD.MOV.U32 R6, RZ, RZ, R4 ;  /* 0x000000ffff061224 */ /* 0x001fe400078e0004 */
[----:B------:R-:W-:-:S05]  /*c9f0*/  @P1 IMAD.MOV.U32 R7, RZ, RZ, R5 ;  /* 0x000000ffff071224 */ /* 0x000fca00078e0005 */
[----:B------:R1:W-:Y:S02]  /*ca00*/  @P1 STG.E.U16 desc[UR58][R6.64+0x1d2], R31 ;  /* 0x0001d21f06001986 */ /* 0x0003e4000c10153a */
.L_x_270:
[----:B------:R-:W-:Y:S05]  /*ca10*/  BSYNC B0 ;  /* 0x0000000000007941 */ /* 0x000fea0003800000 */
.L_x_32:
[----:B------:R-:W-:Y:S01]  /*ca20*/  ULDC UR4, c[0x0][0xc] ;  /* 0x0000030000047ab9 */ /* 0x000fe20000000800 */
[----:B------:R-:W-:Y:S01]  /*ca30*/  ULDC UR5, c[0x0][0x10] ;  /* 0x0000040000057ab9 */ /* 0x000fe20000000800 */
[----:B------:R-:W0:Y:S01]  /*ca40*/  LDC R3, c[0x0][0x14] ;  /* 0x00000500ff037b82 */ /* 0x000e220000000800 */
[----:B------:R-:W-:Y:S01]  /*ca50*/  UIMAD.WIDE.U32 UR4, UR4, UR5, URZ ;  /* 0x00000005040472a5 */ /* 0x000fe2000f8e003f */
[----:B-----5:R-:W-:Y:S02]  /*ca60*/  IMAD.MOV.U32 R149, RZ, RZ, -0x1 ;  /* 0xffffffffff957424 */ /* 0x020fe400078e00ff */
[----:B------:R-:W-:-:S03]  /*ca70*/  IMAD.MOV.U32 R147, RZ, RZ, -0x1 ;  /* 0xffffffffff937424 */ /* 0x000fc600078e00ff */
[----:B0-----:R-:W-:-:S04]  /*ca80*/  IMAD.WIDE.U32 R16, R3, UR4, R16 ;  /* 0x0000000403107c25 */ /* 0x001fc8000f8e0010 */
[----:B------:R-:W-:Y:S01]  /*ca90*/  IMAD R3, R3, UR5, RZ ;  /* 0x0000000503037c24 */ /* 0x000fe2000f8e02ff */
[----:B------:R-:W-:Y:S02]  /*caa0*/  ULDC.64 UR4, c[0x0][0x650] ;  /* 0x0001940000047ab9 */ /* 0x000fe40000000a00 */
[----:B------:R-:W-:Y:S01]  /*cab0*/  ISETP.GE.U32.AND P0, PT, R16, UR4, PT ;  /* 0x0000000410007c0c */ /* 0x000fe2000bf06070 */
[--C-:B------:R-:W-:Y:S01]  /*cac0*/  IMAD.IADD R17, R17, 0x1, R3.reuse ;  /* 0x0000000111117824 */ /* 0x100fe200078e0203 */
[----:B------:R-:W-:-:S04]  /*cad0*/  PRMT R3, RZ, 0x7610, R3 ;  /* 0x00007610ff037816 */ /* 0x000fc80000000003 */
[----:B------:R-:W-:-:S13]  /*cae0*/  ISETP.GE.U32.AND.EX P0, PT, R17, UR5, PT, P0 ;  /* 0x0000000511007c0c */ /* 0x000fda000bf06100 */
[----:B------:R-:W-:Y:S05]  /*caf0*/  @P0 BRA `(.L_x_271) ;  /* 0x0000000400640947 */ /* 0x000fea0003800000 */
[----:B----4-:R-:W0:Y:S01]  /*cb00*/  S2R R12, SR_CTAID.X ;  /* 0x00000000000c7919 */ /* 0x010e220000002500 */
[----:B-1----:R-:W1:Y:S01]  /*cb10*/  LDC.64 R10, c[0x0][0x628] ;  /* 0x00018a00ff0a7b82 */ /* 0x002e620000000a00 */
[----:B------:R-:W-:Y:S01]  /*cb20*/  ULDC UR4, c[0x0][0x150] ;  /* 0x0000540000047ab9 */ /* 0x000fe20000000800 */
[----:B------:R-:W-:Y:S01]  /*cb30*/  IMAD.MOV.U32 R8, RZ, RZ, R16 ;  /* 0x000000ffff087224 */ /* 0x000fe200078e0010 */
[----:B------:R-:W4:Y:S01]  /*cb40*/  S2R R24, SR_CTAID.Y ;  /* 0x0000000000187919 */ /* 0x000f220000002600 */
[----:B------:R-:W-:-:S04]  /*cb50*/  IMAD.MOV.U32 R9, RZ, RZ, R17 ;  /* 0x000000ffff097224 */ /* 0x000fc800078e0011 */
[----:B------:R-:W2:Y:S08]  /*cb60*/  LDC R21, c[0x0][0x144] ;  /* 0x00005100ff157b82 */ /* 0x000eb00000000800 */
[----:B------:R-:W2:Y:S08]  /*cb70*/  LDC R0, c[0x0][0x630] ;  /* 0x00018c00ff007b82 */ /* 0x000eb00000000800 */
[----:B------:R-:W2:Y:S01]  /*cb80*/  LDC.64 R14, c[0x0][0x620] ;  /* 0x00018800ff0e7b82 */ /* 0x000ea20000000a00 */
[----:B-1----:R-:W-:-:S04]  /*cb90*/  ISETP.NE.U32.AND P0, PT, R10, RZ, PT ;  /* 0x000000ff0a00720c */ /* 0x002fc80003f05070 */
[----:B------:R-:W-:Y:S02]  /*cba0*/  ISETP.NE.AND.EX P0, PT, R11, RZ, PT, P0 ;  /* 0x000000ff0b00720c */ /* 0x000fe40003f05300 */
[----:B0-----:R-:W-:-:S05]  /*cbb0*/  I2FP.F32.U32 R3, R12 ;  /* 0x0000000c00037245 */ /* 0x001fca0000201000 */
[----:B------:R-:W-:-:S04]  /*cbc0*/  FMUL R3, R3, UR4 ;  /* 0x0000000403037c20 */ /* 0x000fc80008400000 */
[----:B------:R0:W1:Y:S02]  /*cbd0*/  F2I.U32.TRUNC.NTZ R20, R3 ;  /* 0x0000000300147305 */ /* 0x000064000020f000 */
[----:B----4-:R-:W-:Y:S05]  /*cbe0*/  @!P0 BRA `(.L_x_272) ;  /* 0x0000000000288947 */ /* 0x010fea0003800000 */
[----:B0-----:R-:W0:Y:S02]  /*cbf0*/  LDC R3, c[0x0][0x634] ;  /* 0x00018d00ff037b82 */ /* 0x001e240000000800 */
[----:B0-----:R-:W-:-:S05]  /*cc00*/  IADD3 R3, P0, R16, R3, RZ ;  /* 0x0000000310037210 */ /* 0x001fca0007f1e0ff */
[----:B------:R-:W-:-:S04]  /*cc10*/  IMAD.X R13, RZ, RZ, R17, P0 ;  /* 0x000000ffff0d7224 */ /* 0x000fc800000e0611 */
[----:B--23--:R-:W-:-:S04]  /*cc20*/  IMAD.WIDE.U32 R4, R13, R10, RZ ;  /* 0x0000000a0d047225 */ /* 0x00cfc800078e00ff */
[----:B------:R-:W-:-:S04]  /*cc30*/  IMAD.WIDE.U32 R6, P0, R3, R11, R4 ;  /* 0x0000000b03067225 */ /* 0x000fc80007800004 */
[----:B------:R-:W-:-:S04]  /*cc40*/  IMAD.WIDE.U32 R4, R3, R10, RZ ;  /* 0x0000000a03047225 */ /* 0x000fc800078e00ff */
[----:B------:R-:W-:Y:S01]  /*cc50*/  IMAD.X R9, RZ, RZ, RZ, P0 ;  /* 0x000000ffff097224 */ /* 0x000fe200000e06ff */
[----:B------:R-:W-:Y:S01]  /*cc60*/  IADD3 RZ, P0, R5, R6, RZ ;  /* 0x0000000605ff7210 */ /* 0x000fe20007f1e0ff */
[----:B------:R-:W-:-:S04]  /*cc70*/  IMAD.MOV.U32 R8, RZ, RZ, R7 ;  /* 0x000000ffff087224 */ /* 0x000fc800078e0007 */
[----:B------:R-:W-:-:S08]  /*cc80*/  IMAD.WIDE.U32.X R8, R13, R11, R8, P0 ;  /* 0x0000000b0d087225 */ /* 0x000fd000000e0408 */
.L_x_272:
[----:B------:R-:W4:Y:S01]  /*cc90*/  LDC.64 R28, c[0x0][0x640] ;  /* 0x00019000ff1c7b82 */ /* 0x000f220000000a00 */
[-CC-:B--2---:R-:W-:Y:S01]  /*cca0*/  SHF.R.U64 R147, R8, R0.reuse, R9.reuse ;  /* 0x0000000008937219 */ /* 0x184fe20000001209 */
[----:B-1----:R-:W-:Y:S01]  /*ccb0*/  IMAD.MOV R20, RZ, RZ, -R20 ;  /* 0x000000ffff147224 */ /* 0x002fe200078e0a14 */
[----:B------:R-:W-:Y:S01]  /*ccc0*/  SHF.R.U32.HI R0, RZ, R0, R9 ;  /* 0x00000000ff007219 */ /* 0x000fe20000011609 */
[----:B------:R-:W-:Y:S01]  /*ccd0*/  ULDC UR4, c[0x0][0x154] ;  /* 0x0000550000047ab9 */ /* 0x000fe20000000800 */
[----:B0-----:R-:W-:Y:S01]  /*cce0*/  IADD3 R3, P0, RZ, -R147, RZ ;  /* 0x80000093ff037210 */ /* 0x001fe20007f1e0ff */
[----:B------:R-:W-:Y:S02]  /*ccf0*/  IMAD R21, R21, R20, R12 ;  /* 0x0000001415157224 */ /* 0x000fe400078e020c */
[----:B------:R-:W0:Y:S01]  /*cd00*/  LDC R6, c[0x0][0x618] ;  /* 0x00018600ff067b82 */ /* 0x000e220000000800 */
[----:B------:R-:W-:Y:S02]  /*cd10*/  IMAD.MOV.U32 R7, RZ, RZ, 0x1 ;  /* 0x00000001ff077424 */ /* 0x000fe400078e00ff */
[----:B---3--:R-:W-:-:S04]  /*cd20*/  IMAD.X R5, RZ, RZ, ~R0, P0 ;  /* 0x000000ffff057224 */ /* 0x008fc800000e0e00 */
[-C--:B------:R-:W-:Y:S01]  /*cd30*/  IMAD R0, R5, R14.reuse, RZ ;  /* 0x0000000e05007224 */ /* 0x080fe200078e02ff */
[----:B------:R-:W1:Y:S01]  /*cd40*/  LDC R8, c[0x0][0x608] ;  /* 0x00018200ff087b82 */ /* 0x000e620000000800 */
[----:B------:R-:W-:-:S04]  /*cd50*/  IMAD.WIDE.U32 R4, R3, R14, R16 ;  /* 0x0000000e03047225 */ /* 0x000fc800078e0010 */
[----:B------:R-:W-:Y:S01]  /*cd60*/  IMAD R3, R3, R15, R0 ;  /* 0x0000000f03037224 */ /* 0x000fe200078e0200 */
[----:B------:R-:W-:Y:S02]  /*cd70*/  I2FP.F32.U32 R0, R24 ;  /* 0x0000001800007245 */ /* 0x000fe40000201000 */
[----:B------:R-:W2:Y:S01]  /*cd80*/  LDC R26, c[0x0][0x658] ;  /* 0x00019600ff1a7b82 */ /* 0x000ea20000000800 */
[----:B------:R-:W-:Y:S01]  /*cd90*/  IMAD.IADD R3, R5, 0x1, R3 ;  /* 0x0000000105037824 */ /* 0x000fe200078e0203 */
[----:B----4-:R-:W-:Y:S01]  /*cda0*/  ISETP.NE.U32.AND P0, PT, R28, RZ, PT ;  /* 0x000000ff1c00720c */ /* 0x010fe20003f05070 */
[----:B------:R-:W-:Y:S01]  /*cdb0*/  FMUL R0, R0, UR4 ;  /* 0x0000000400007c20 */ /* 0x000fe20008400000 */
[----:B------:R-:W-:Y:S02]  /*cdc0*/  IMAD.MOV.U32 R5, RZ, RZ, -0x1 ;  /* 0xffffffffff057424 */ /* 0x000fe400078e00ff */
[----:B------:R-:W-:Y:S01]  /*cdd0*/  ISETP.NE.AND.EX P0, PT, R29, RZ, PT, P0 ;  /* 0x000000ff1d00720c */ /* 0x000fe20003f05300 */
[----:B------:R3:W4:Y:S01]  /*cde0*/  F2I.U32.TRUNC.NTZ R13, R0 ;  /* 0x00000000000d7305 */ /* 0x000722000020f000 */
[----:B------:R-:W3:Y:S01]  /*cdf0*/  LDC R15, c[0x0][0x148] ;  /* 0x00005200ff0f7b82 */ /* 0x000ee20000000800 */
[----:B0-----:R-:W-:-:S02]  /*ce00*/  SHF.R.U64 R12, R4, R6, R3 ;  /* 0x00000006040c7219 */ /* 0x001fc40000001203 */
[----:B------:R-:W-:-:S05]  /*ce10*/  SHF.R.U32.HI R3, RZ, R6, R3 ;  /* 0x00000006ff037219 */ /* 0x000fca0000011603 */
[----:B------:R-:W0:Y:S01]  /*ce20*/  LDC R20, c[0x0][0x600] ;  /* 0x00018000ff147b82 */ /* 0x000e220000000800 */
[-CC-:B-1----:R-:W-:Y:S02]  /*ce30*/  SHF.R.U64 R10, R12, R8.reuse, R3.reuse ;  /* 0x000000080c0a7219 */ /* 0x182fe40000001203 */
[----:B------:R-:W-:-:S05]  /*ce40*/  SHF.R.U32.HI R3, RZ, R8, R3 ;  /* 0x00000008ff037219 */ /* 0x000fca0000011603 */
[----:B------:R-:W1:Y:S01]  /*ce50*/  LDC R27, c[0x0][0x648] ;  /* 0x00019200ff1b7b82 */ /* 0x000e620000000800 */
[-C--:B--2---:R-:W-:Y:S02]  /*ce60*/  SHF.L.U32 R4, R5, R26.reuse, RZ ;  /* 0x0000001a05047219 */ /* 0x084fe400000006ff */
[-CC-:B------:R-:W-:Y:S02]  /*ce70*/  SHF.R.U64 R14, R10, R26.reuse, R3.reuse ;  /* 0x0000001a0a0e7219 */ /* 0x180fe40000001203 */
[----:B------:R-:W-:Y:S02]  /*ce80*/  SHF.R.U32.HI R5, RZ, R26, R3 ;  /* 0x0000001aff057219 */ /* 0x000fe40000011603 */
[----:B------:R-:W-:Y:S01]  /*ce90*/  LOP3.LUT R25, RZ, R4, RZ, 0x33, !PT ;  /* 0x00000004ff197212 */ /* 0x000fe200078e33ff */
[----:B------:R-:W2:Y:S01]  /*cea0*/  LDC R30, c[0x0][0x638] ;  /* 0x00018e00ff1e7b82 */ /* 0x000ea20000000800 */
[----:B------:R-:W-:Y:S01]  /*ceb0*/  SHF.L.U32 R26, R7, R26, RZ ;  /* 0x0000001a071a7219 */ /* 0x000fe200000006ff */
[----:B------:R-:W-:-:S06]  /*cec0*/  IMAD.MOV.U32 R4, RZ, RZ, R14 ;  /* 0x000000ffff047224 */ /* 0x000fcc00078e000e */
[----:B------:R-:W0:Y:S01]  /*ced0*/  LDC R31, c[0x0][0x610] ;  /* 0x00018400ff1f7b82 */ /* 0x000e220000000800 */
[----:B----4-:R-:W-:Y:S05]  /*cee0*/  @!P0 BRA `(.L_x_273) ;  /* 0x0000000000288947 */ /* 0x010fea0003800000 */
        /* <DEDUP_REMOVED lines=10> */
.L_x_273:
[----:B------:R-:W-:Y:S01]  /*cf90*/  ISETP.NE.AND P0, PT, R2, 0x1, PT ;  /* 0x000000010200780c */ /* 0x000fe20003f05270 */
[----:B0-----:R-:W-:Y:S01]  /*cfa0*/  VIADD R7, R20, 0xffffffff ;  /* 0xffffffff14077836 */ /* 0x001fe20000000000 */
[----:B-1-3--:R-:W-:Y:S01]  /*cfb0*/  SHF.R.U64 R0, R4, R27, R5 ;  /* 0x0000001b04007219 */ /* 0x00afe20000001205 */
[----:B------:R-:W-:Y:S01]  /*cfc0*/  IMAD.MOV R13, RZ, RZ, -R13 ;  /* 0x000000ffff0d7224 */ /* 0x000fe200078e0a0d */
[----:B------:R-:W-:Y:S01]  /*cfd0*/  LOP3.LUT R5, R10, R25, RZ, 0xc0, !PT ;  /* 0x000000190a057212 */ /* 0x000fe200078ec0ff */
[----:B------:R-:W-:Y:S01]  /*cfe0*/  IMAD.MOV.U32 R4, RZ, RZ, 0x1 ;  /* 0x00000001ff047424 */ /* 0x000fe200078e00ff */
[----:B------:R-:W-:Y:S01]  /*cff0*/  LOP3.LUT R12, R12, R7, RZ, 0xc0, !PT ;  /* 0x000000070c0c7212 */ /* 0x000fe200078ec0ff */
[----:B------:R-:W-:Y:S02]  /*d000*/  IMAD.MOV R3, RZ, RZ, -R0 ;  /* 0x000000ffff037224 */ /* 0x000fe400078e0a00 */
[----:B------:R-:W-:Y:S02]  /*d010*/  IMAD R0, R26, R0, R5 ;  /* 0x000000001a007224 */ /* 0x000fe400078e0205 */
[----:B--2---:R-:W-:-:S02]  /*d020*/  IMAD R3, R3, R30, R14 ;  /* 0x0000001e03037224 */ /* 0x004fc400078e020e */
[----:B------:R-:W-:Y:S02]  /*d030*/  @P0 IMAD R21, R15, R13, R24 ;  /* 0x0000000d0f150224 */ /* 0x000fe400078e0218 */
[----:B------:R-:W-:Y:S01]  /*d040*/  IMAD R5, R3, R20, R12 ;  /* 0x0000001403057224 */ /* 0x000fe200078e020c */
[----:B------:R-:W-:Y:S01]  /*d050*/  PRMT R3, R4, 0x7610, R3 ;  /* 0x0000761004037816 */ /* 0x000fe20000000003 */
[----:B------:R-:W-:-:S05]  /*d060*/  IMAD R0, R0, R31, R21 ;  /* 0x0000001f00007224 */ /* 0x000fca00078e0215 */
[----:B------:R-:W-:Y:S02]  /*d070*/  SEL R149, R5, R0, !P0 ;  /* 0x0000000005957207 */ /* 0x000fe40004000000 */
[----:B------:R-:W-:-:S07]  /*d080*/  SEL R0, R0, R5, !P0 ;  /* 0x0000000500007207 */ /* 0x000fce0004000000 */
.L_x_271:
[----:B------:R-:W-:Y:S01]  /*d090*/  LOP3.LUT P0, RZ, R3, 0xff, RZ, 0xc0, !PT ;  /* 0x000000ff03ff7812 */ /* 0x000fe2000780c0ff */
[----:B------:R-:W-:-:S12]  /*d0a0*/  IMAD.MOV.U32 R148, RZ, RZ, R0 ;  /* 0x000000ffff947224 */ /* 0x000fd800078e0000 */
[----:B------:R-:W-:Y:S05]  /*d0b0*/  @P0 BRA `(.L_x_274) ;  /* 0xffffff40004c0947 */ /* 0x000fea000383ffff */
[----:B------:R-:W-:Y:S05]  /*d0c0*/  EXIT ;  /* 0x000000000000794d */ /* 0x000fea0003800000 */
.L_x_7:
[----:B0-----:R-:W-:Y:S01]  /*d0d0*/  ULDC.64 UR4, c[0x0][0x650] ;  /* 0x0001940000047ab9 */ /* 0x001fe20000000a00 */
        /* <DEDUP_REMOVED lines=25> */
.L_x_276:
[----:B------:R-:W0:Y:S01]  /*d270*/  LDC.64 R28, c[0x0][0x640] ;  /* 0x00019000ff1c7b82 */ /* 0x000e220000000a00 */
[-CC-:B------:R-:W-:Y:S01]  /*d280*/  SHF.R.U64 R22, R12, R6.reuse, R13.reuse ;  /* 0x000000060c167219 */ /* 0x180fe2000000120d */
[----:B------:R-:W-:Y:S01]  /*d290*/  IMAD.MOV.U32 R30, RZ, RZ, 0x1 ;  /* 0x00000001ff1e7424 */ /* 0x000fe200078e00ff */
[----:B------:R-:W-:Y:S02]  /*d2a0*/  SHF.R.U32.HI R6, RZ, R6, R13 ;  /* 0x00000006ff067219 */ /* 0x000fe4000001160d */
        /* <DEDUP_REMOVED lines=8> */
[----:B------:R-:W-:Y:S01]  /*d330*/  IMAD.IADD R9, R9, 0x1, R11 ;  /* 0x0000000109097824 */ /* 0x000fe200078e020b */
[----:B0-----:R-:W-:-:S04]  /*d340*/  ISETP.NE.U32.AND P0, PT, R28, RZ, PT ;  /* 0x000000ff1c00720c */ /* 0x001fc80003f05070 */
[----:B------:R-:W-:Y:S02]  /*d350*/  ISETP.NE.AND.EX P0, PT, R29, RZ, PT, P0 ;  /* 0x000000ff1d00720c */ /* 0x000fe40003f05300 */
[----:B------:R-:W0:Y:S01]  /*d360*/  LDC R20, c[0x0][0x600] ;  /* 0x00018000ff147b82 */ /* 0x000e220000000800 */
[-CC-:B-1----:R-:W-:Y:S01]  /*d370*/  SHF.R.U64 R14, R8, R10.reuse, R9.reuse ;  /* 0x0000000a080e7219 */ /* 0x182fe20000001209 */
[----:B------:R-:W-:Y:S01]  /*d380*/  IMAD.MOV.U32 R8, RZ, RZ, -0x1 ;  /* 0xffffffffff087424 */ /* 0x000fe200078e00ff */
[----:B------:R-:W-:-:S05]  /*d390*/  SHF.R.U32.HI R9, RZ, R10, R9 ;  /* 0x0000000aff097219 */ /* 0x000fca0000011609 */
[----:B------:R-:W1:Y:S01]  /*d3a0*/  LDC R24, c[0x0][0x648] ;  /* 0x00019200ff187b82 */ /* 0x000e620000000800 */
[-CC-:B--2---:R-:W-:Y:S02]  /*d3b0*/  SHF.R.U64 R23, R14, R12.reuse, R9.reuse ;  /* 0x0000000c0e177219 */ /* 0x184fe40000001209 */
[----:B------:R-:W-:-:S05]  /*d3c0*/  SHF.R.U32.HI R6, RZ, R12, R9 ;  /* 0x0000000cff067219 */ /* 0x000fca0000011609 */
[----:B------:R-:W2:Y:S01]  /*d3d0*/  LDC R26, c[0x0][0x638] ;  /* 0x00018e00ff1a7b82 */ /* 0x000ea20000000800 */
[-C--:B---3--:R-:W-:Y:S02]  /*d3e0*/  SHF.L.U32 R8, R8, R27.reuse, RZ ;  /* 0x0000001b08087219 */ /* 0x088fe400000006ff */
[-CC-:B------:R-:W-:Y:S02]  /*d3f0*/  SHF.R.U64 R25, R23, R27.reuse, R6.reuse ;  /* 0x0000001b17197219 */ /* 0x180fe40000001206 */
[----:B------:R-:W-:Y:S02]  /*d400*/  LOP3.LUT R32, RZ, R8, RZ, 0x33, !PT ;  /* 0x00000008ff207212 */ /* 0x000fe400078e33ff */
[----:B------:R-:W-:Y:S01]  /*d410*/  SHF.R.U32.HI R9, RZ, R27, R6 ;  /* 0x0000001bff097219 */ /* 0x000fe20000011606 */
[----:B------:R-:W3:Y:S01]  /*d420*/  LDC R31, c[0x0][0x610] ;  /* 0x00018400ff1f7b82 */ /* 0x000ee20000000800 */
[----:B------:R-:W-:Y:S01]  /*d430*/  IMAD.MOV.U32 R8, RZ, RZ, R25 ;  /* 0x000000ffff087224 */ /* 0x000fe200078e0019 */
[----:B------:R-:W-:Y:S06]  /*d440*/  @!P0 BRA `(.L_x_277) ;  /* 0x0000000000288947 */ /* 0x000fec0003800000 */
        /* <DEDUP_REMOVED lines=10> */
.L_x_277:
[----:B------:R-:W-:Y:S02]  /*d4f0*/  ISETP.NE.AND P0, PT, R2, 0x1, PT ;  /* 0x000000010200780c */ /* 0x000fe40003f05270 */
[----:B-1----:R-:W-:Y:S01]  /*d500*/  SHF.R.U64 R6, R8, R24, R9 ;  /* 0x0000001808067219 */ /* 0x002fe20000001209 */
[----:B0-----:R-:W-:Y:S01]  /*d510*/  VIADD R9, R20, 0xffffffff ;  /* 0xffffffff14097836 */ /* 0x001fe20000000000 */
[----:B------:R-:W-:Y:S02]  /*d520*/  SHF.L.U32 R30, R30, R27, RZ ;  /* 0x0000001b1e1e7219 */ /* 0x000fe400000006ff */
[----:B------:R-:W-:Y:S01]  /*d530*/  LOP3.LUT R5, R23, R32, RZ, 0xc0, !PT ;  /* 0x0000002017057212 */ /* 0x000fe200078ec0ff */
[----:B------:R-:W-:-:S04]  /*d540*/  IMAD.MOV R8, RZ, RZ, -R6 ;  /* 0x000000ffff087224 */ /* 0x000fc800078e0a06 */
[----:B------:R-:W-:Y:S01]  /*d550*/  IMAD R6, R30, R6, R5 ;  /* 0x000000061e067224 */ /* 0x000fe200078e0205 */
[----:B------:R-:W-:Y:S01]  /*d560*/  LOP3.LUT R5, R14, R9, RZ, 0xc0, !PT ;  /* 0x000000090e057212 */ /* 0x000fe200078ec0ff */
[----:B------:R-:W-:Y:S02]  /*d570*/  @P0 IMAD R3, R7, R21, R4 ;  /* 0x0000001507030224 */ /* 0x000fe400078e0204 */
[----:B--2---:R-:W-:Y:S02]  /*d580*/  IMAD R4, R8, R26, R25 ;  /* 0x0000001a08047224 */ /* 0x004fe400078e0219 */
[----:B---3--:R-:W-:Y:S02]  /*d590*/  IMAD R3, R6, R31, R3 ;  /* 0x0000001f06037224 */ /* 0x008fe400078e0203 */
[----:B------:R-:W-:Y:S02]  /*d5a0*/  IMAD R4, R4, R20, R5 ;  /* 0x0000001404047224 */ /* 0x000fe400078e0205 */
[----:B------:R-:W-:-:S02]  /*d5b0*/  IMAD.MOV.U32 R8, RZ, RZ, 0x1 ;  /* 0x00000001ff087424 */ /* 0x000fc400078e00ff */
[----:B------:R-:W-:Y:S01]  /*d5c0*/  IMAD.MOV.U32 R6, RZ, RZ, R22 ;  /* 0x000000ffff067224 */ /* 0x000fe200078e0016 */
[----:B------:R-:W-:Y:S02]  /*d5d0*/  SEL R20, R4, R3, !P0 ;  /* 0x0000000304147207 */ /* 0x000fe40004000000 */
[----:B------:R-:W-:-:S07]  /*d5e0*/  SEL R13, R3, R4, !P0 ;  /* 0x00000004030d7207 */ /* 0x000fce0004000000 */
.L_x_275:
[----:B------:R-:W-:-:S08]  /*d5f0*/  NOP ;  /* 0x0000000000007918 */ /* 0x000fd00000000000 */
[----:B------:R-:W0:-:S00]  /*d600*/  USETMAXREG.DEALLOC.CTAPOOL 0x28 ;  /* 0x00000028000079c8 */ /* 0x000e0000080e0500 */
[----:B0-----:R-:W-:-:S13]  /*d610*/  ISETP.NE.AND P0, PT, R0, RZ, PT ;  /* 0x000000ff0000720c */ /* 0x001fda0003f05270 */
[----:B------:R-:W-:Y:S05]  /*d620*/  @P0 EXIT ;  /* 0x000000000000094d */ /* 0x000fea0003800000 */
[----:B------:R-:W-:Y:S01]  /*d630*/  LOP3.LUT P0, RZ, R8, 0xff, RZ, 0xc0, !PT ;  /* 0x000000ff08ff7812 */ /* 0x000fe2000780c0ff */
[----:B------:R-:W-:Y:S02]  /*d640*/  IMAD.MOV.U32 R0, RZ, RZ, 0x1 ;  /* 0x00000001ff007424 */ /* 0x000fe400078e00ff */
[----:B------:R-:W-:-:S10]  /*d650*/  IMAD.MOV.U32 R3, RZ, RZ, RZ ;  /* 0x000000ffff037224 */ /* 0x000fd400078e00ff */
[----:B------:R-:W-:Y:S05]  /*d660*/  @!P0 BRA `(.L_x_278) ;  /* 0x0000000c00408947 */ /* 0x000fea0003800000 */
[----:B------:R-:W0:Y:S01]  /*d670*/  LDC R0, c[0x0][0x28c] ;  /* 0x0000a300ff007b82 */ /* 0x000e220000000800 */
[----:B------:R-:W1:Y:S01]  /*d680*/  S2R R9, SR_CgaCtaId ;  /* 0x0000000000097919 */ /* 0x000e620000008800 */
[----:B------:R-:W-:Y:S01]  /*d690*/  ULDC UR5, c[0x0][0x600] ;  /* 0x0001800000057ab9 */ /* 0x000fe20000000800 */
[----:B------:R-:W-:Y:S01]  /*d6a0*/  ULDC UR4, c[0x0][0xc] ;  /* 0x0000030000047ab9 */ /* 0x000fe20000000800 */
[----:B------:R-:W-:Y:S01]  /*d6b0*/  UIADD3 UR16, UR5, -0x1, URZ ;  /* 0xffffffff05107890 */ /* 0x000fe2000fffe03f */
[----:B------:R-:W-:Y:S01]  /*d6c0*/  BSSY B0, `(.L_x_278) ;  /* 0x00000ca000007945 */ /* 0x000fe20003800000 */
[----:B------:R-:W-:Y:S01]  /*d6d0*/  ULDC UR6, c[0x0][0x658] ;  /* 0x0001960000067ab9 */ /* 0x000fe20000000800 */
[----:B------:R-:W-:Y:S01]  /*d6e0*/  ULDC UR5, c[0x0][0x10] ;  /* 0x0000040000057ab9 */ /* 0x000fe20000000800 */
[----:B------:R-:W-:Y:S01]  /*d6f0*/  UMOV UR7, 0xffffffff ;  /* 0xffffffff00077882 */ /* 0x000fe20000000000 */
[----:B------:R-:W-:Y:S01]  /*d700*/  UMOV UR8, 0x1 ;  /* 0x0000000100087882 */ /* 0x000fe20000000000 */
[----:B------:R-:W-:Y:S01]  /*d710*/  UIMAD.WIDE.U32 UR4, UR4, UR5, URZ ;  /* 0x00000005040472a5 */ /* 0x000fe2000f8e003f */
[----:B------:R-:W-:Y:S01]  /*d720*/  IMAD.MOV.U32 R10, RZ, RZ, 0x1 ;  /* 0x00000001ff0a7424 */ /* 0x000fe200078e00ff */
[----:B------:R-:W-:Y:S01]  /*d730*/  USHF.L.U32 UR7, UR7, UR6, URZ ;  /* 0x0000000607077299 */ /* 0x000fe2000800063f */
[----:B------:R-:W-:Y:S01]  /*d740*/  LOP3.LUT R12, R19, 0x2, RZ, 0xfc, !PT ;  /* 0x00000002130c7812 */ /* 0x000fe200078efcff */
[----:B------:R-:W-:-:S02]  /*d750*/  USHF.L.U32 UR18, UR8, UR6, URZ ;  /* 0x0000000608127299 */ /* 0x000fc4000800063f */
[----:B------:R-:W-:Y:S01]  /*d760*/  ULOP3.LUT UR17, URZ, UR7, URZ, 0x33, !UPT ;  /* 0x000000073f117292 */ /* 0x000fe2000f8e333f */
[----:B------:R-:W-:Y:S01]  /*d770*/  ULDC UR6, c[0x0][0x14] ;  /* 0x0000050000067ab9 */ /* 0x000fe20000000800 */
[----:B------:R-:W-:Y:S01]  /*d780*/  ULDC.64 UR22, c[0x0][0x198] ;  /* 0x0000660000167ab9 */ /* 0x000fe20000000a00 */
[----:B------:R-:W-:Y:S02]  /*d790*/  UIMAD.WIDE.U32 UR20, UR4, UR6, URZ ;  /* 0x00000006041472a5 */ /* 0x000fe4000f8e003f */
[----:B------:R-:W-:Y:S01]  /*d7a0*/  UIMAD UR13, UR5, UR6, URZ ;  /* 0x00000006050d72a4 */ /* 0x000fe2000f8e023f */
[----:B0-----:R-:W-:-:S03]  /*d7b0*/  VIADD R0, R0, 0x3f ;  /* 0x0000003f00007836 */ /* 0x001fc60000000000 */
[----:B------:R-:W-:Y:S02]  /*d7c0*/  UIADD3 UR13, UR21, UR13, URZ ;  /* 0x0000000d150d7290 */ /* 0x000fe4000fffe03f */
[----:B------:R-:W-:-:S04]  /*d7d0*/  SHF.R.S32.HI R3, RZ, 0x1f, R0 ;  /* 0x0000001fff037819 */ /* 0x000fc80000011400 */
[----:B------:R-:W-:Y:S01]  /*d7e0*/  LEA.HI R3, R3, R0, RZ, 0x6 ;  /* 0x0000000003037211 */ /* 0x000fe200078f30ff */
[----:B------:R-:W-:Y:S01]  /*d7f0*/  IMAD.MOV.U32 R0, RZ, RZ, 0x1 ;  /* 0x00000001ff007424 */ /* 0x000fe200078e00ff */
[----:B-1----:R-:W-:Y:S02]  /*d800*/  LOP3.LUT R9, R9, 0x1, RZ, 0xc0, !PT ;  /* 0x0000000109097812 */ /* 0x002fe400078ec0ff */
[----:B------:R-:W-:Y:S01]  /*d810*/  SHF.R.S32.HI R8, RZ, 0x6, R3 ;  /* 0x00000006ff087819 */ /* 0x000fe20000011403 */
[----:B------:R-:W-:-:S04]  /*d820*/  IMAD.MOV.U32 R3, RZ, RZ, RZ ;  /* 0x000000ffff037224 */ /* 0x000fc800078e00ff */
[----:B------:R-:W-:-:S07]  /*d830*/  VIADD R11, R8, 0x1 ;  /* 0x00000001080b7836 */ /* 0x000fce0000000000 */
.L_x_289:
[----:B------:R-:W-:-:S03]  /*d840*/  UMOV UR4, 0xffffffff ;  /* 0xffffffff00047882 */ /* 0x000fc60000000000 */
[----:B------:R-:W-:Y:S05]  /*d850*/  BRA.DIV UR4, `(.L_x_279) ;  /* 0x0000000e04b07947 */ /* 0x000fea000b800000 */
[----:B------:R-:W-:-:S13]  /*d860*/  ELECT P6, URZ, PT ;  /* 0x00000000003f782f */ /* 0x000fda00038c0000 */
.L_x_300:
[----:B------:R-:W0:Y:S01]  /*d870*/  LDC R4, c[0x0][0x28c] ;  /* 0x0000a300ff047b82 */ /* 0x000e220000000800 */
[----:B------:R-:W-:Y:S01]  /*d880*/  BSSY B1, `(.L_x_280) ;  /* 0x000003a000017945 */ /* 0x000fe20003800000 */
[----:B0-----:R-:W-:-:S13]  /*d890*/  ISETP.LT.OR P6, PT, R4, 0x1, !P6 ;  /* 0x000000010400780c */ /* 0x001fda00077c1670 */
[----:B------:R-:W-:Y:S05]  /*d8a0*/  @P6 BRA `(.L_x_281) ;  /* 0x0000000000dc6947 */ /* 0x000fea0003800000 */
[----:B------:R-:W-:Y:S02]  /*d8b0*/  IMAD R20, R20, 0x2, R9 ;  /* 0x0000000214147824 */ /* 0x000fe400078e0209 */
[----:B------:R-:W-:Y:S02]  /*d8c0*/  IMAD.SHL.U32 R21, R13, 0x80, RZ ;  /* 0x000000800d157824 */ /* 0x000fe400078e00ff */
[----:B------:R-:W-:Y:S02]  /*d8d0*/  IMAD.MOV.U32 R22, RZ, RZ, RZ ;  /* 0x000000ffff167224 */ /* 0x000fe400078e00ff */
[----:B------:R-:W-:Y:S02]  /*d8e0*/  IMAD.MOV.U32 R4, RZ, RZ, R11 ;  /* 0x000000ffff047224 */ /* 0x000fe400078e000b */
[----:B------:R-:W-:Y:S02]  /*d8f0*/  IMAD.MOV.U32 R5, RZ, RZ, R0 ;  /* 0x000000ffff057224 */ /* 0x000fe400078e0000 */
[----:B------:R-:W-:-:S02]  /*d900*/  IMAD.MOV.U32 R14, RZ, RZ, R3 ;  /* 0x000000ffff0e7224 */ /* 0x000fc400078e0003 */
[----:B------:R-:W-:-:S07]  /*d910*/  IMAD R15, R20, 0x78, RZ ;  /* 0x00000078140f7824 */ /* 0x000fce00078e02ff */
.L_x_284:
[----:B------:R-:W0:Y:S01]  /*d920*/  S2R R20, SR_CgaCtaId ;  /* 0x0000000000147919 */ /* 0x000e220000008800 */
[----:B------:R-:W-:Y:S02]  /*d930*/  MOV R7, 0x400 ;  /* 0x0000040000077802 */ /* 0x000fe40000000f00 */
[----:B------:R-:W-:-:S13]  /*d940*/  LOP3.LUT P1, RZ, R18, 0x7f, RZ, 0xc0, !PT ;  /* 0x0000007f12ff7812 */ /* 0x000fda000782c0ff */
[----:B------:R-:W1:Y:S01]  /*d950*/  @!P1 LDC R13, c[0x0][0x500] ;  /* 0x00014000ff0d9b82 */ /* 0x000e620000000800 */
[----:B0-----:R-:W-:Y:S02]  /*d960*/  LEA R23, R20, R7, 0x18 ;  /* 0x0000000714177211 */ /* 0x001fe400078ec0ff */
[----:B------:R-:W-:-:S03]  /*d970*/  SHF.L.U32 R7, R5, 0x1f, RZ ;  /* 0x0000001f05077819 */ /* 0x000fc600000006ff */
[----:B------:R-:W-:-:S04]  /*d980*/  IMAD R20, R14, 0x8, R23 ;  /* 0x000000080e147824 */ /* 0x000fc800078e0217 */
[----:B------:R-:W0:Y:S02]  /*d990*/  SYNCS.PHASECHK.TRANS64.TRYWAIT P0, [R20+URZ+0x20], R7 ;  /* 0x00002007140075a7 */ /* 0x000e24000800017f */
[----:B01----:R-:W-:Y:S05]  /*d9a0*/  @!P0 BRA `(.L_x_282) ;  /* 0x0000000c007c8947 */ /* 0x003fea0003800000 */
.L_x_301:
[----:B0-----:R-:W-:Y:S01]  /*d9b0*/  PRMT R7, R12, 0x9910, RZ ;  /* 0x000099100c077816 */ /* 0x001fe200000000ff */
[----:B------:R0:W-:Y:S03]  /*d9c0*/  @!P1 SYNCS.ARRIVE.TRANS64 RZ, [R20+URZ], R13 ;  /* 0x0000000d14ff99a7 */ /* 0x0001e6000800003f */
[----:B------:R-:W-:-:S13]  /*d9d0*/  ISETP.NE.AND P0, PT, R7, 0x2, PT ;  /* 0x000000020700780c */ /* 0x000fda0003f05270 */
[----:B0-----:R-:W-:Y:S05]  /*d9e0*/  @P0 BRA `(.L_x_283) ;  /* 0x0000000000040947 */ /* 0x001fea0003800000 */
[----:B------:R-:W-:Y:S01]  /*d9f0*/  BPT.TRAP 0x1 ;  /* 0x000000040000795c */ /* 0x000fe20000300000 */
.L_x_283:
[----:B------:R-:W-:Y:S01]  /*da00*/  IMAD R7, R14, 0x2, R9 ;  /* 0x000000020e077824 */ /* 0x000fe200078e0209 */
[----:B------:R-:W-:Y:S01]  /*da10*/  R2UR UR9, R20 ;  /* 0x00000000140972ca */ /* 0x000fe200000e0000 */
[--C-:B------:R-:W-:Y:S01]  /*da20*/  IMAD R13, R14, 0x4000, R23.reuse ;  /* 0x000040000e0d7824 */ /* 0x100fe200078e0217 */
[----:B------:R-:W-:Y:S01]  /*da30*/  UIADD3 UR4, UP0, UR22, 0xf0, URZ ;  /* 0x000000f016047890 */ /* 0x000fe2000ff1e03f */
[----:B------:R-:W-:Y:S01]  /*da40*/  IMAD R7, R7, 0x1e00, RZ ;  /* 0x00001e0007077824 */ /* 0x000fe200078e02ff */
[----:B------:R-:W-:Y:S01]  /*da50*/  R2UR UR11, R21 ;  /* 0x00000000150b72ca */ /* 0x000fe200000e0000 */
[----:B------:R-:W-:Y:S01]  /*da60*/  VIADD R4, R4, 0xffffffff ;  /* 0xffffffff04047836 */ /* 0x000fe20000000000 */
[----:B------:R-:W-:Y:S01]  /*da70*/  R2UR UR5, R13 ;  /* 0x000000000d0572ca */ /* 0x000fe200000e0000 */
[----:B------:R-:W-:Y:S01]  /*da80*/  IMAD R7, R7, 0x2, R23 ;  /* 0x0000000207077824 */ /* 0x000fe200078e0217 */
[----:B------:R-:W-:Y:S01]  /*da90*/  R2UR UR10, R22 ;  /* 0x00000000160a72ca */ /* 0x000fe200000e0000 */
[----:B------:R-:W-:Y:S01]  /*daa0*/  UIADD3 UR24, UP1, UR22, 0x1f0, URZ ;  /* 0x000001f016187890 */ /* 0x000fe2000ff3e03f */
[----:B------:R-:W-:Y:S01]  /*dab0*/  R2UR UR12, R6 ;  /* 0x00000000060c72ca */ /* 0x000fe200000e0000 */
[----:B------:R-:W-:Y:S01]  /*dac0*/  VIADD R14, R14, 0x1 ;  /* 0x000000010e0e7836 */ /* 0x000fe20000000000 */
[----:B------:R-:W-:Y:S01]  /*dad0*/  R2UR UR8, R7 ;  /* 0x00000000070872ca */ /* 0x000fe200000e0000 */
[----:B------:R-:W-:Y:S01]  /*dae0*/  UIADD3.X UR25, URZ, UR23, URZ, UP1, !UPT ;  /* 0x000000173f197290 */ /* 0x000fe20008ffe43f */
[----:B------:R-:W-:Y:S01]  /*daf0*/  R2UR UR19, R15 ;  /* 0x000000000f1372ca */ /* 0x000fe200000e0000 */
[----:B------:R-:W-:Y:S01]  /*db00*/  UMOV UR6, 0x0 ;  /* 0x0000000000067882 */ /* 0x000fe20000000000 */
[----:B------:R-:W-:Y:S01]  /*db10*/  ISETP.GT.AND P1, PT, R4, 0x1, PT ;  /* 0x000000010400780c */ /* 0x000fe20003f24270 */
[----:B------:R-:W-:Y:S01]  /*db20*/  UMOV UR7, 0x10000000 ;  /* 0x1000000000077882 */ /* 0x000fe20000000000 */
[----:B------:R-:W-:Y:S01]  /*db30*/  ISETP.NE.AND P0, PT, R14, 0x4, PT ;  /* 0x000000040e00780c */ /* 0x000fe20003f05270 */
[----:B------:R-:W-:Y:S01]  /*db40*/  UIADD3 UR14, UR5, 0x100, URZ ;  /* 0x00000100050e7890 */ /* 0x000fe2000fffe03f */
[----:B------:R-:W-:Y:S01]  /*db50*/  VIADD R22, R22, 0x40 ;  /* 0x0000004016167836 */ /* 0x000fe20000000000 */
[----:B------:R-:W-:Y:S01]  /*db60*/  UIADD3.X UR5, URZ, UR23, URZ, UP0, !UPT ;  /* 0x000000173f057290 */ /* 0x000fe200087fe43f */
[----:B------:R-:W-:Y:S01]  /*db70*/  SEL R20, RZ, 0x1, P0 ;  /* 0x00000001ff147807 */ /* 0x000fe20000000000 */
[----:B------:R-:W-:Y:S01]  /*db80*/  UMOV UR26, 0x30000 ;  /* 0x00030000001a7882 */ /* 0x000fe20000000000 */
[----:B------:R-:W-:Y:S01]  /*db90*/  SEL R14, R14, RZ, P0 ;  /* 0x000000ff0e0e7207 */ /* 0x000fe20000000000 */
[----:B------:R-:W-:Y:S01]  /*dba0*/  UIADD3 UR15, UR8, 0x10100, URZ ;  /* 0x00010100080f7890 */ /* 0x000fe2000fffe03f */
[----:B------:R-:W-:-:S02]  /*dbb0*/  LOP3.LUT R5, R5, R20, RZ, 0x3c, !PT ;  /* 0x0000001405057212 */ /* 0x000fc400078e3cff */
[----:B------:R-:W-:Y:S02]  /*dbc0*/  UMOV UR8, UR14 ;  /* 0x0000000e00087c82 */ /* 0x000fe40008000000 */
[----:B------:R0:W-:Y:S02]  /*dbd0*/  UTMALDG.3D [UR8], [UR4], desc[UR6] ;  /* 0x00000608040075b4 */ /* 0x0001e40008011000 */
[----:B0-----:R-:W-:Y:S01]  /*dbe0*/  UMOV UR8, UR15 ;  /* 0x0000000f00087c82 */ /* 0x001fe20008000000 */
[----:B------:R-:W-:Y:S02]  /*dbf0*/  UMOV UR11, UR19 ;  /* 0x00000013000b7c82 */ /* 0x000fe40008000000 */
[----:B------:R0:W-:Y:S02]  /*dc00*/  UTMALDG.3D.MULTICAST [UR8], [UR24], UR26, desc[UR6] ;  /* 0x00000608180073b4 */ /* 0x0001e4000801181a */
[----:B0-----:R-:W-:Y:S05]  /*dc10*/  @P1 BRA `(.L_x_284) ;  /* 0xfffffffc00401947 */ /* 0x001fea000383ffff */
.L_x_281:
[----:B------:R-:W-:Y:S05]  /*dc20*/  BSYNC B1 ;  /* 0x0000000000017941 */ /* 0x000fea0003800000 */
.L_x_280:
[----:B------:R-:W-:Y:S01]  /*dc30*/  LOP3.LUT P1, RZ, R10, 0xff, RZ, 0xc0, !PT ;  /* 0x000000ff0aff7812 */ /* 0x000fe2000782c0ff */
[----:B------:R-:W-:Y:S01]  /*dc40*/  IMAD.IADD R3, R8, 0x1, R3 ;  /* 0x0000000108037824 */ /* 0x000fe200078e0203 */
[----:B------:R-:W-:Y:S01]  /*dc50*/  IADD3 R16, P2, R16, UR20, RZ ;  /* 0x0000001410107c10 */ /* 0x000fe2000ff5e0ff */
[----:B------:R-:W-:Y:S01]  /*dc60*/  ULDC.64 UR4, c[0x0][0x650] ;  /* 0x0001940000047ab9 */ /* 0x000fe20000000a00 */
[----:B------:R-:W-:Y:S01]  /*dc70*/  BSSY B1, `(.L_x_285) ;  /* 0x000006c000017945 */ /* 0x000fe20003800000 */
[----:B------:R-:W-:Y:S01]  /*dc80*/  IMAD.MOV.U32 R13, RZ, RZ, -0x1 ;  /* 0xffffffffff0d7424 */ /* 0x000fe200078e00ff */
[----:B------:R-:W-:Y:S01]  /*dc90*/  ISETP.GT.U32.AND P0, PT, R3, 0x3, PT ;  /* 0x000000030300780c */ /* 0x000fe20003f04070 */
[----:B------:R-:W-:Y:S01]  /*dca0*/  IMAD.MOV.U32 R20, RZ, RZ, -0x1 ;  /* 0xffffffffff147424 */ /* 0x000fe200078e00ff */
[----:B------:R-:W-:Y:S02]  /*dcb0*/  SHF.R.U32.HI R4, RZ, 0x2, R3 ;  /* 0x00000002ff047819 */ /* 0x000fe40000011603 */
[----:B------:R-:W-:-:S02]  /*dcc0*/  ISETP.LT.U32.AND P0, PT, R8, 0x4, P0 ;  /* 0x000000040800780c */ /* 0x000fc40000701070 */
[----:B------:R-:W-:Y:S01]  /*dcd0*/  IADD3.X R17, R17, UR13, RZ, P2, !PT ;  /* 0x0000000d11117c10 */ /* 0x000fe200097fe4ff */
[----:B------:R-:W0:Y:S01]  /*dce0*/  @P1 S2R R6, SR_CgaCtaId ;  /* 0x0000000000061919 */ /* 0x000e220000008800 */
[----:B------:R-:W-:Y:S02]  /*dcf0*/  @P1 MOV R5, 0x400 ;  /* 0x0000040000051802 */ /* 0x000fe40000000f00 */
[----:B------:R-:W-:Y:S02]  /*dd00*/  ISETP.GE.U32.AND P2, PT, R16, UR4, PT ;  /* 0x0000000410007c0c */ /* 0x000fe4000bf46070 */
[----:B------:R-:W-:Y:S02]  /*dd10*/  LOP3.LUT R4, R4, 0x1, RZ, 0xc0, !PT ;  /* 0x0000000104047812 */ /* 0x000fe400078ec0ff */
[----:B------:R-:W-:Y:S02]  /*dd20*/  LOP3.LUT R3, R3, 0x3, RZ, 0xc0, !PT ;  /* 0x0000000303037812 */ /* 0x000fe400078ec0ff */
[----:B------:R-:W-:-:S02]  /*dd30*/  PRMT R10, RZ, 0x7610, R10 ;  /* 0x00007610ff0a7816 */ /* 0x000fc4000000000a */
[----:B0-----:R-:W-:Y:S01]  /*dd40*/  @P1 LEA R5, R6, R5, 0x18 ;  /* 0x0000000506051211 */ /* 0x001fe200078ec0ff */
[----:B------:R-:W-:-:S03]  /*dd50*/  IMAD.MOV.U32 R6, RZ, RZ, -0x1 ;  /* 0xffffffffff067424 */ /* 0x000fc600078e00ff */
[----:B------:R0:W-:Y:S01]  /*dd60*/  @P1 SYNCS.ARRIVE.TRANS64.A1T0 RZ, [R5+URZ+0x58], RZ ;  /* 0x000058ff05ff19a7 */ /* 0x0001e2000810003f */
[----:B------:R-:W-:-:S04]  /*dd70*/  ISETP.NE.U32.AND P1, PT, R4, 0x1, PT ;  /* 0x000000010400780c */ /* 0x000fc80003f25070 */
[----:B------:R-:W-:Y:S02]  /*dd80*/  ISETP.GT.U32.AND P1, PT, R8, 0x3, !P1 ;  /* 0x000000030800780c */ /* 0x000fe40004f24070 */
[----:B0-----:R-:W-:Y:S02]  /*dd90*/  SEL R5, RZ, 0x1, !P0 ;  /* 0x00000001ff057807 */ /* 0x001fe40004000000 */
[----:B------:R-:W-:Y:S02]  /*dda0*/  ISETP.GE.U32.AND.EX P0, PT, R17, UR5, PT, P2 ;  /* 0x0000000511007c0c */ /* 0x000fe4000bf06120 */
[----:B------:R-:W-:-:S04]  /*ddb0*/  SEL R4, RZ, 0x1, !P1 ;  /* 0x00000001ff047807 */ /* 0x000fc80004800000 */
[----:B------:R-:W-:Y:S02]  /*ddc0*/  LOP3.LUT R0, R4, R0, R5, 0x96, !PT ;  /* 0x0000000004007212 */ /* 0x000fe400078e9605 */
[----:B------:R-:W-:-:S05]  /*ddd0*/  PRMT R4, RZ, 0x7610, R4 ;  /* 0x00007610ff047816 */ /* 0x000fca0000000004 */
[----:B------:R-:W-:Y:S05]  /*dde0*/  @P0 BRA `(.L_x_286) ;  /* 0x0000000400500947 */ /* 0x000fea0003800000 */
[----:B------:R-:W0:Y:S01]  /*ddf0*/  S2R R15, SR_CTAID.X ;  /* 0x00000000000f7919 */ /* 0x000e220000002500 */
[----:B------:R-:W-:Y:S01]  /*de00*/  ULDC.64 UR4, c[0x0][0x628] ;  /* 0x00018a0000047ab9 */ /* 0x000fe20000000a00 */
[----:B------:R-:W1:Y:S01]  /*de10*/  LDC R20, c[0x0][0x144] ;  /* 0x00005100ff147b82 */ /* 0x000e620000000800 */
[----:B------:R-:W-:Y:S01]  /*de20*/  ISETP.NE.U32.AND P0, PT, RZ, UR4, PT ;  /* 0x00000004ff007c0c */ /* 0x000fe2000bf05070 */
[----:B------:R-:W2:Y:S01]  /*de30*/  S2R R13, SR_CTAID.Y ;  /* 0x00000000000d7919 */ /* 0x000ea20000002600 */
[----:B------:R-:W-:Y:S01]  /*de40*/  ULDC UR7, c[0x0][0x630] ;  /* 0x00018c0000077ab9 */ /* 0x000fe20000000800 */
[----:B------:R-:W-:Y:S01]  /*de50*/  ULDC UR8, c[0x0][0x150] ;  /* 0x0000540000087ab9 */ /* 0x000fe20000000800 */
[----:B------:R-:W-:Y:S01]  /*de60*/  ISETP.NE.AND.EX P0, PT, RZ, UR5, PT, P0 ;  /* 0x00000005ff007c0c */ /* 0x000fe2000bf05300 */
[----:B------:R-:W-:Y:S02]  /*de70*/  IMAD.MOV.U32 R4, RZ, RZ, R16 ;  /* 0x000000ffff047224 */ /* 0x000fe400078e0010 */
[----:B------:R-:W-:Y:S01]  /*de80*/  IMAD.MOV.U32 R5, RZ, RZ, R17 ;  /* 0x000000ffff057224 */ /* 0x000fe200078e0011 */
[----:B0-----:R-:W-:-:S09]  /*de90*/  I2FP.F32.U32 R22, R15 ;  /* 0x0000000f00167245 */ /* 0x001fd20000201000 */
[----:B------:R-:W-:Y:S05]  /*dea0*/  @!P0 BRA `(.L_x_287) ;  /* 0x0000000000288947 */ /* 0x000fea0003800000 */
[----:B------:R-:W-:Y:S02]  /*deb0*/  ULDC UR6, c[0x0][0x634] ;  /* 0x00018d0000067ab9 */ /* 0x000fe40000000800 */
[----:B------:R-:W-:-:S05]  /*dec0*/  IADD3 R5, P0, R16, UR6, RZ ;  /* 0x0000000610057c10 */ /* 0x000fca000ff1e0ff */
[----:B------:R-:W-:-:S04]  /*ded0*/  IMAD.X R21, RZ, RZ, R17, P0 ;  /* 0x000000ffff157224 */ /* 0x000fc800000e0611 */
[----:B------:R-:W-:-:S04]  /*dee0*/  IMAD.WIDE.U32 R6, R21, UR4, RZ ;  /* 0x0000000415067c25 */ /* 0x000fc8000f8e00ff */
[----:B------:R-:W-:-:S04]  /*def0*/  IMAD.WIDE.U32 R6, P0, R5, UR5, R6 ;  /* 0x0000000505067c25 */ /* 0x000fc8000f800006 */
[----:B------:R-:W-:-:S04]  /*df00*/  IMAD.WIDE.U32 R4, R5, UR4, RZ ;  /* 0x0000000405047c25 */ /* 0x000fc8000f8e00ff */
[----:B------:R-:W-:Y:S01]  /*df10*/  IMAD.MOV.U32 R4, RZ, RZ, R7 ;  /* 0x000000ffff047224 */ /* 0x000fe200078e0007 */
[----:B------:R-:W-:Y:S01]  /*df20*/  IADD3 RZ, P1, R5, R6, RZ ;  /* 0x0000000605ff7210 */ /* 0x000fe20007f3e0ff */
[----:B------:R-:W-:-:S04]  /*df30*/  IMAD.X R5, RZ, RZ, RZ, P0 ;  /* 0x000000ffff057224 */ /* 0x000fc800000e06ff */
[----:B------:R-:W-:-:S08]  /*df40*/  IMAD.WIDE.U32.X R4, R21, UR5, R4, P1 ;  /* 0x0000000515047c25 */ /* 0x000fd000088e0404 */
.L_x_287:
[----:B------:R-:W-:Y:S01]  /*df50*/  FMUL R22, R22, UR8 ;  /* 0x0000000816167c20 */ /* 0x000fe20008400000 */
[--C-:B------:R-:W-:Y:S01]  /*df60*/  SHF.R.U64 R14, R4, UR7, R5.reuse ;  /* 0x00000007040e7c19 */ /* 0x100fe20008001205 */
[----:B------:R-:W-:Y:S01]  /*df70*/  ULDC.64 UR4, c[0x0][0x620] ;  /* 0x0001880000047ab9 */ /* 0x000fe20000000a00 */
[----:B------:R-:W-:Y:S01]  /*df80*/  SHF.R.U32.HI R4, RZ, UR7, R5 ;  /* 0x00000007ff047c19 */ /* 0x000fe20008011605 */
[----:B------:R-:W-:Y:S01]  /*df90*/  ULDC.64 UR6, c[0x0][0x640] ;  /* 0x0001900000067ab9 */ /* 0x000fe20000000a00 */
[----:B------:R-:W-:Y:S01]  /*dfa0*/  IADD3 R5, P0, RZ, -R14, RZ ;  /* 0x8000000eff057210 */ /* 0x000fe20007f1e0ff */
[----:B------:R-:W0:Y:S04]  /*dfb0*/  F2I.U32.TRUNC.NTZ R22, R22 ;  /* 0x0000001600167305 */ /* 0x000e28000020f000 */
[----:B------:R-:W-:Y:S01]  /*dfc0*/  IMAD.X R4, RZ, RZ, ~R4, P0 ;  /* 0x000000ffff047224 */ /* 0x000fe200000e0e04 */
[----:B------:R-:W-:-:S03]  /*dfd0*/  ISETP.NE.U32.AND P0, PT, RZ, UR6, PT ;  /* 0x00000006ff007c0c */ /* 0x000fc6000bf05070 */
[----:B------:R-:W-:Y:S01]  /*dfe0*/  IMAD R4, R4, UR4, RZ ;  /* 0x0000000404047c24 */ /* 0x000fe2000f8e02ff */
[----:B------:R-:W-:-:S03]  /*dff0*/  ISETP.NE.AND.EX P0, PT, RZ, UR7, PT, P0 ;  /* 0x00000007ff007c0c */ /* 0x000fc6000bf05300 */
[C---:B------:R-:W-:Y:S01]  /*e000*/  IMAD R7, R5.reuse, UR5, R4 ;  /* 0x0000000505077c24 */ /* 0x040fe2000f8e0204 */
[----:B------:R-:W-:Y:S01]  /*e010*/  ULDC UR5, c[0x0][0x154] ;  /* 0x0000550000057ab9 */ /* 0x000fe20000000800 */
[----:B------:R-:W-:Y:S01]  /*e020*/  IMAD.WIDE.U32 R4, R5, UR4, R16 ;  /* 0x0000000405047c25 */ /* 0x000fe2000f8e0010 */
[----:B------:R-:W-:-:S03]  /*e030*/  ULDC UR4, c[0x0][0x618] ;  /* 0x0001860000047ab9 */ /* 0x000fc60000000800 */
[----:B0-----:R-:W-:Y:S02]  /*e040*/  IMAD.MOV R6, RZ, RZ, -R22 ;  /* 0x000000ffff067224 */ /* 0x001fe400078e0a16 */
[----:B------:R-:W-:Y:S02]  /*e050*/  IMAD.IADD R5, R5, 0x1, R7 ;  /* 0x0000000105057824 */ /* 0x000fe400078e0207 */
[----:B-1----:R-:W-:Y:S01]  /*e060*/  IMAD R15, R20, R6, R15 ;  /* 0x00000006140f7224 */ /* 0x002fe200078e020f */
[----:B--2---:R-:W-:Y:S01]  /*e070*/  I2FP.F32.U32 R6, R13 ;  /* 0x0000000d00067245 */ /* 0x004fe20000201000 */
[----:B------:R-:W0:Y:S01]  /*e080*/  LDC R20, c[0x0][0x148] ;  /* 0x00005200ff147b82 */ /* 0x000e220000000800 */
[--C-:B------:R-:W-:Y:S02]  /*e090*/  SHF.R.U64 R21, R4, UR4, R5.reuse ;  /* 0x0000000404157c19 */ /* 0x100fe40008001205 */
[----:B------:R-:W-:Y:S01]  /*e0a0*/  SHF.R.U32.HI R4, RZ, UR4, R5 ;  /* 0x00000004ff047c19 */ /* 0x000fe20008011605 */
[----:B------:R-:W-:Y:S01]  /*e0b0*/  FMUL R6, R6, UR5 ;  /* 0x0000000506067c20 */ /* 0x000fe20008400000 */
[----:B------:R-:W-:-:S02]  /*e0c0*/  ULDC UR4, c[0x0][0x608] ;  /* 0x0001820000047ab9 */ /* 0x000fc40000000800 */
[--C-:B------:R-:W-:Y:S01]  /*e0d0*/  SHF.R.U64 R23, R21, UR4, R4.reuse ;  /* 0x0000000415177c19 */ /* 0x100fe20008001204 */
[----:B------:R1:W2:Y:S01]  /*e0e0*/  F2I.U32.TRUNC.NTZ R24, R6 ;  /* 0x0000000600187305 */ /* 0x0002a2000020f000 */
[----:B------:R-:W-:Y:S01]  /*e0f0*/  SHF.R.U32.HI R4, RZ, UR4, R4 ;  /* 0x00000004ff047c19 */ /* 0x000fe20008011604 */
[----:B------:R-:W-:-:S03]  /*e100*/  ULDC UR4, c[0x0][0x658] ;  /* 0x0001960000047ab9 */ /* 0x000fc60000000800 */
[--C-:B------:R-:W-:Y:S02]  /*e110*/  SHF.R.U64 R22, R23, UR4, R4.reuse ;  /* 0x0000000417167c19 */ /* 0x100fe40008001204 */
[----:B------:R-:W-:-:S03]  /*e120*/  SHF.R.U32.HI R25, RZ, UR4, R4 ;  /* 0x00000004ff197c19 */ /* 0x000fc60008011604 */
[----:B------:R-:W-:Y:S02]  /*e130*/  IMAD.MOV.U32 R4, RZ, RZ, R22 ;  /* 0x000000ffff047224 */ /* 0x000fe400078e0016 */
[----:B------:R-:W-:Y:S01]  /*e140*/  IMAD.MOV.U32 R5, RZ, RZ, R25 ;  /* 0x000000ffff057224 */ /* 0x000fe200078e0019 */
[----:B-1----:R-:W-:Y:S06]  /*e150*/  @!P0 BRA `(.L_x_288) ;  /* 0x0000000000288947 */ /* 0x002fec0003800000 */
        /* <DEDUP_REMOVED lines=10> */
.L_x_288:
[----:B------:R-:W-:Y:S01]  /*e200*/  ISETP.NE.AND P0, PT, R2, 0x1, PT ;  /* 0x000000010200780c */ /* 0x000fe20003f05270 */
[----:B------:R-:W-:Y:S01]  /*e210*/  ULDC UR4, c[0x0][0x648] ;  /* 0x0001920000047ab9 */ /* 0x000fe20000000800 */
[----:B------:R-:W-:Y:S01]  /*e220*/  LOP3.LUT R23, R23, UR17, RZ, 0xc0, !PT ;  /* 0x0000001117177c12 */ /* 0x000fe2000f8ec0ff */
[----:B--2---:R-:W-:Y:S01]  /*e230*/  IMAD.MOV R24, RZ, RZ, -R24 ;  /* 0x000000ffff187224 */ /* 0x004fe200078e0a18 */
[----:B------:R-:W-:Y:S01]  /*e240*/  SHF.R.U64 R4, R4, UR4, R5 ;  /* 0x0000000404047c19 */ /* 0x000fe20008001205 */
[----:B------:R-:W-:Y:S01]  /*e250*/  ULDC UR4, c[0x0][0x638] ;  /* 0x00018e0000047ab9 */ /* 0x000fe20000000800 */
[----:B------:R-:W-:Y:S01]  /*e260*/  LOP3.LUT R21, R21, UR16, RZ, 0xc0, !PT ;  /* 0x0000001015157c12 */ /* 0x000fe2000f8ec0ff */
[----:B------:R-:W-:Y:S01]  /*e270*/  ULDC UR5, c[0x0][0x610] ;  /* 0x0001840000057ab9 */ /* 0x000fe20000000800 */
[----:B------:R-:W-:Y:S02]  /*e280*/  IMAD.MOV.U32 R6, RZ, RZ, R14 ;  /* 0x000000ffff067224 */ /* 0x000fe400078e000e */
[----:B------:R-:W-:-:S02]  /*e290*/  IMAD.MOV R5, RZ, RZ, -R4 ;  /* 0x000000ffff057224 */ /* 0x000fc400078e0a04 */
[----:B------:R-:W-:Y:S02]  /*e2a0*/  IMAD R4, R4, UR18, R23 ;  /* 0x0000001204047c24 */ /* 0x000fe4000f8e0217 */
[----:B0-----:R-:W-:Y:S02]  /*e2b0*/  @P0 IMAD R15, R20, R24, R13 ;  /* 0x00000018140f0224 */ /* 0x001fe400078e020d */
[----:B------:R-:W-:Y:S01]  /*e2c0*/  IMAD R22, R5, UR4, R22 ;  /* 0x0000000405167c24 */ /* 0x000fe2000f8e0216 */
[----:B------:R-:W-:Y:S01]  /*e2d0*/  ULDC UR4, c[0x0][0x600] ;  /* 0x0001800000047ab9 */ /* 0x000fe20000000800 */
[----:B------:R-:W-:Y:S02]  /*e2e0*/  IMAD R15, R4, UR5, R15 ;  /* 0x00000005040f7c24 */ /* 0x000fe4000f8e020f */
[----:B------:R-:W-:Y:S02]  /*e2f0*/  IMAD R22, R22, UR4, R21 ;  /* 0x0000000416167c24 */ /* 0x000fe4000f8e0215 */
[----:B------:R-:W-:-:S03]  /*e300*/  IMAD.MOV.U32 R4, RZ, RZ, 0x1 ;  /* 0x00000001ff047424 */ /* 0x000fc600078e00ff */
[----:B------:R-:W-:Y:S02]  /*e310*/  SEL R20, R22, R15, !P0 ;  /* 0x0000000f16147207 */ /* 0x000fe40004000000 */
[----:B------:R-:W-:-:S07]  /*e320*/  SEL R13, R15, R22, !P0 ;  /* 0x000000160f0d7207 */ /* 0x000fce0004000000 */
.L_x_286:
[----:B------:R-:W-:Y:S05]  /*e330*/  BSYNC B1 ;  /* 0x0000000000017941 */ /* 0x000fea0003800000 */
.L_x_285:
[----:B------:R-:W-:-:S13]  /*e340*/  LOP3.LUT P0, RZ, R4, 0xff, RZ, 0xc0, !PT ;  /* 0x000000ff04ff7812 */ /* 0x000fda000780c0ff */
[----:B------:R-:W-:Y:S05]  /*e350*/  @P0 BRA `(.L_x_289) ;  /* 0xfffffff400380947 */ /* 0x000fea000383ffff */
[----:B------:R-:W-:Y:S05]  /*e360*/  BSYNC B0 ;  /* 0x0000000000007941 */ /* 0x000fea0003800000 */
.L_x_278:
[----:B------:R-:W-:-:S03]  /*e370*/  UMOV UR4, 0xffffffff ;  /* 0xffffffff00047882 */ /* 0x000fc60000000000 */
[----:B------:R-:W-:Y:S05]  /*e380*/  BRA.DIV UR4, `(.L_x_290) ;  /* 0x0000000604187947 */ /* 0x000fea000b800000 */
[----:B------:R-:W-:-:S13]  /*e390*/  ELECT P6, URZ, PT ;  /* 0x00000000003f782f */ /* 0x000fda00038c0000 */
.L_x_304:
[----:B------:R-:W-:Y:S04]  /*e3a0*/  BSSY B0, `(.L_x_291) ;  /* 0x000002b000007945 */ /* 0x000fe80003800000 */
[----:B------:R-:W-:Y:S05]  /*e3b0*/  @!P6 BRA `(.L_x_292) ;  /* 0x0000000000a4e947 */ /* 0x000fea0003800000 */
[----:B------:R-:W-:-:S04]  /*e3c0*/  LOP3.LUT R19, R19, 0x2, RZ, 0xfc, !PT ;  /* 0x0000000213137812 */ /* 0x000fc800078efcff */
[----:B------:R-:W-:-:S13]  /*e3d0*/  ISETP.NE.AND P0, PT, R19, 0x3, PT ;  /* 0x000000031300780c */ /* 0x000fda0003f05270 */
[----:B------:R-:W-:Y:S05]  /*e3e0*/  @!P0 BRA `(.L_x_293) ;  /* 0x0000000000048947 */ /* 0x000fea0003800000 */
[----:B------:R-:W-:Y:S01]  /*e3f0*/  BPT.TRAP 0x1 ;  /* 0x000000040000795c */ /* 0x000fe20000300000 */
.L_x_293:
[----:B------:R-:W0:Y:S01]  /*e400*/  S2R R5, SR_CgaCtaId ;  /* 0x0000000000057919 */ /* 0x000e220000008800 */
[----:B------:R-:W-:Y:S02]  /*e410*/  MOV R2, 0x400 ;  /* 0x0000040000027802 */ /* 0x000fe40000000f00 */
[----:B------:R-:W-:Y:S02]  /*e420*/  SHF.L.U32 R4, R0, 0x1f, RZ ;  /* 0x0000001f00047819 */ /* 0x000fe400000006ff */
[----:B0-----:R-:W-:-:S05]  /*e430*/  LEA R2, R5, R2, 0x18 ;  /* 0x0000000205027211 */ /* 0x001fca00078ec0ff */
[----:B------:R-:W-:-:S04]  /*e440*/  VIADD R2, R2, 0x20 ;  /* 0x0000002002027836 */ /* 0x000fc80000000000 */
[C---:B------:R-:W-:Y:S02]  /*e450*/  IMAD R7, R3.reuse, 0x8, R2 ;  /* 0x0000000803077824 */ /* 0x040fe400078e0202 */
[----:B------:R-:W-:Y:S02]  /*e460*/  VIADD R3, R3, 0x1 ;  /* 0x0000000103037836 */ /* 0x000fe40000000000 */
[----:B------:R-:W0:Y:S03]  /*e470*/  SYNCS.PHASECHK.TRANS64.TRYWAIT P0, [R7+URZ], R4 ;  /* 0x00000004070075a7 */ /* 0x000e26000800017f */
[----:B------:R-:W-:-:S04]  /*e480*/  ISETP.NE.AND P1, PT, R3, 0x4, PT ;  /* 0x000000040300780c */ /* 0x000fc80003f25270 */
[----:B------:R-:W-:Y:S02]  /*e490*/  SEL R5, RZ, 0x1, P1 ;  /* 0x00000001ff057807 */ /* 0x000fe40000800000 */
[----:B------:R-:W-:Y:S02]  /*e4a0*/  SEL R3, R3, RZ, P1 ;  /* 0x000000ff03037207 */ /* 0x000fe40000800000 */
[----:B------:R-:W-:-:S03]  /*e4b0*/  LOP3.LUT R6, R0, R5, RZ, 0x3c, !PT ;  /* 0x0000000500067212 */ /* 0x000fc600078e3cff */
[----:B------:R-:W-:Y:S01]  /*e4c0*/  IMAD R8, R3, 0x8, R2 ;  /* 0x0000000803087824 */ /* 0x000fe200078e0202 */
[----:B------:R-:W-:Y:S01]  /*e4d0*/  SHF.L.U32 R5, R6, 0x1f, RZ ;  /* 0x0000001f06057819 */ /* 0x000fe200000006ff */
[----:B0-----:R-:W-:Y:S06]  /*e4e0*/  @!P0 BRA `(.L_x_294) ;  /* 0x0000000000e08947 */ /* 0x001fec0003800000 */
.L_x_305:
[----:B------:R-:W1:Y:S01]  /*e4f0*/  SYNCS.PHASECHK.TRANS64.TRYWAIT P0, [R8+URZ], R5 ;  /* 0x00000005080075a7 */ /* 0x000e62000800017f */
[----:B------:R-:W-:-:S05]  /*e500*/  VIADD R0, R3, 0x1 ;  /* 0x0000000103007836 */ /* 0x000fca0000000000 */
[----:B------:R-:W-:-:S04]  /*e510*/  ISETP.NE.AND P1, PT, R0, 0x4, PT ;  /* 0x000000040000780c */ /* 0x000fc80003f25270 */
[----:B------:R-:W-:Y:S02]  /*e520*/  SEL R3, RZ, 0x1, P1 ;  /* 0x00000001ff037807 */ /* 0x000fe40000800000 */
[----:B0-----:R-:W-:Y:S02]  /*e530*/  SEL R7, R0, RZ, P1 ;  /* 0x000000ff00077207 */ /* 0x001fe40000800000 */
[----:B------:R-:W-:-:S03]  /*e540*/  LOP3.LUT R9, R6, R3, RZ, 0x3c, !PT ;  /* 0x0000000306097212 */ /* 0x000fc600078e3cff */
[----:B------:R-:W-:Y:S01]  /*e550*/  IMAD R11, R7, 0x8, R2 ;  /* 0x00000008070b7824 */ /* 0x000fe200078e0202 */
[----:B------:R-:W-:Y:S01]  /*e560*/  SHF.L.U32 R6, R9, 0x1f, RZ ;  /* 0x0000001f09067819 */ /* 0x000fe200000006ff */
[----:B-1----:R-:W-:Y:S06]  /*e570*/  @!P0 BRA `(.L_x_295) ;  /* 0x0000000000d08947 */ /* 0x002fec0003800000 */
.L_x_306:
[----:B------:R-:W1:Y:S01]  /*e580*/  SYNCS.PHASECHK.TRANS64.TRYWAIT P0, [R11+URZ], R6 ;  /* 0x000000060b0075a7 */ /* 0x000e62000800017f */
[----:B------:R-:W-:-:S05]  /*e590*/  VIADD R0, R7, 0x1 ;  /* 0x0000000107007836 */ /* 0x000fca0000000000 */
[----:B------:R-:W-:-:S04]  /*e5a0*/  ISETP.NE.AND P1, PT, R0, 0x4, PT ;  /* 0x000000040000780c */ /* 0x000fc80003f25270 */
[----:B------:R-:W-:Y:S02]  /*e5b0*/  SEL R4, RZ, 0x1, P1 ;  /* 0x00000001ff047807 */ /* 0x000fe40000800000 */
[----:B------:R-:W-:Y:S02]  /*e5c0*/  SEL R3, R0, RZ, P1 ;  /* 0x000000ff00037207 */ /* 0x000fe40000800000 */
[----:B------:R-:W-:Y:S01]  /*e5d0*/  LOP3.LUT R0, R9, R4, RZ, 0x3c, !PT ;  /* 0x0000000409007212 */ /* 0x000fe200078e3cff */
[----:B-1----:R-:W-:Y:S06]  /*e5e0*/  @!P0 BRA `(.L_x_296) ;  /* 0x0000000000c88947 */ /* 0x002fec0003800000 */
.L_x_307:
[----:B------:R-:W-:Y:S01]  /*e5f0*/  IMAD R3, R3, 0x8, R2 ;  /* 0x0000000803037824 */ /* 0x000fe200078e0202 */
[----:B------:R-:W-:-:S07]  /*e600*/  SHF.L.U32 R0, R0, 0x1f, RZ ;  /* 0x0000001f00007819 */ /* 0x000fce00000006ff */
.L_x_297:
[----:B--2---:R2:W3:Y:S02]  /*e610*/  SYNCS.PHASECHK.TRANS64.TRYWAIT P0, [R3+URZ], R0 ;  /* 0x00000000030075a7 */ /* 0x0044e4000800017f */
[----:B---3--:R-:W-:Y:S05]  /*e620*/  @!P0 NANOSLEEP.SYNCS 0x989680 ;  /* 0x009896800000895d */ /* 0x008fea0003900000 */
[----:B------:R-:W3:Y:S02]  /*e630*/  @!P0 SYNCS.PHASECHK.TRANS64 P0, [R3+URZ], R0 ;  /* 0x00000000030085a7 */ /* 0x000ee4000800007f */
[----:B---3--:R-:W-:Y:S05]  /*e640*/  @!P0 BRA `(.L_x_297) ;  /* 0xfffffffc00f08947 */ /* 0x008fea000383ffff */
.L_x_292:
[----:B------:R-:W-:Y:S05]  /*e650*/  BSYNC B0 ;  /* 0x0000000000007941 */ /* 0x000fea0003800000 */
.L_x_291:
[----:B------:R-:W-:Y:S05]  /*e660*/  EXIT ;  /* 0x000000000000794d */ /* 0x000fea0003800000 */
.L_x_21:
[----:B---3--:R3:W4:Y:S02]  /*e670*/  SYNCS.PHASECHK.TRANS64.TRYWAIT P1, [R3+URZ], R0 ;  /* 0x00000000030075a7 */ /* 0x008724000802017f */
[----:B----4-:R-:W-:Y:S05]  /*e680*/  @!P1 NANOSLEEP.SYNCS 0x989680 ;  /* 0x009896800000995d */ /* 0x010fea0003900000 */
[----:B------:R-:W4:Y:S02]  /*e690*/  @!P1 SYNCS.PHASECHK.TRANS64 P1, [R3+URZ], R0 ;  /* 0x00000000030095a7 */ /* 0x000f24000802007f */
[----:B----4-:R-:W-:Y:S05]  /*e6a0*/  @!P1 BRA `(.L_x_21) ;  /* 0xfffffffc00f09947 */ /* 0x010fea000383ffff */
[----:B------:R-:W-:Y:S05]  /*e6b0*/  BRA `(.L_x_20) ;  /* 0xffffff2c00847947 */ /* 0x000fea000383ffff */
.L_x_26:
[----:B-1----:R-:W-:-:S04]  /*e6c0*/  IMAD.U32 R6, RZ, RZ, UR5 ;  /* 0x00000005ff067e24 */ /* 0x002fc8000f8e00ff */
[----:B------:R1:W2:Y:S03]  /*e6d0*/  SYNCS.PHASECHK.TRANS64.TRYWAIT P1, [R6+URZ], R5 ;  /* 0x00000005060075a7 */ /* 0x0002a6000802017f */
[----:B--2---:R-:W-:Y:S05]  /*e6e0*/  @!P1 NANOSLEEP.SYNCS 0x989680 ;  /* 0x009896800000995d */ /* 0x004fea0003900000 */
[----:B------:R-:W2:Y:S02]  /*e6f0*/  @!P1 SYNCS.PHASECHK.TRANS64 P1, [R6+URZ], R5 ;  /* 0x00000005060095a7 */ /* 0x000ea4000802007f */
[----:B--2---:R-:W-:Y:S05]  /*e700*/  @!P1 BRA `(.L_x_26) ;  /* 0xfffffffc00ec9947 */ /* 0x004fea000383ffff */
[----:B------:R-:W-:Y:S05]  /*e710*/  BRA `(.L_x_25) ;  /* 0xffffff4800687947 */ /* 0x000fea000383ffff */
.L_x_279:
[----:B------:R-:W-:Y:S01]  /*e720*/  BSSY B1, `(.L_x_298) ;  /* 0x0000006000017945 */ /* 0x000fe20003800000 */
[----:B------:R-:W-:-:S07]  /*e730*/  IMAD.MOV.U32 R15, RZ, RZ, -0x1 ;  /* 0xffffffffff0f7424 */ /* 0x000fce00078e00ff */
[----:B------:R-:W-:Y:S05]  /*e740*/  WARPSYNC.COLLECTIVE R15, `(.L_x_299) ;  /* 0x000000000f0c7348 */ /* 0x000fea0003c00000 */
[----:B------:R-:W-:Y:S02]  /*e750*/  ELECT P6, UR62, PT ;  /* 0x00000000003e782f */ /* 0x000fe400038c0000 */
[----:B------:R-:W-:Y:S01]  /*e760*/  MOV R14, UR62 ;  /* 0x0000003e000e7c02 */ /* 0x000fe20008000f00 */
[----:B------:R-:W-:Y:S10]  /*e770*/  ENDCOLLECTIVE ;  /* 0x000000000000791b */ /* 0x000ff40003800000 */
.L_x_299:
[----:B------:R-:W-:Y:S05]  /*e780*/  BSYNC B1 ;  /* 0x0000000000017941 */ /* 0x000fea0003800000 */
.L_x_298:
[----:B------:R-:W-:Y:S05]  /*e790*/  BRA `(.L_x_300) ;  /* 0xfffffff000347947 */ /* 0x000fea000383ffff */
.L_x_282:
[----:B0-----:R0:W1:Y:S02]  /*e7a0*/  SYNCS.PHASECHK.TRANS64.TRYWAIT P0, [R20+URZ+0x20], R7 ;  /* 0x00002007140075a7 */ /* 0x001064000800017f */
[----:B-1----:R-:W-:Y:S05]  /*e7b0*/  @!P0 NANOSLEEP.SYNCS 0x989680 ;  /* 0x009896800000895d */ /* 0x002fea0003900000 */
[----:B------:R-:W1:Y:S02]  /*e7c0*/  @!P0 SYNCS.PHASECHK.TRANS64 P0, [R20+URZ+0x20], R7 ;  /* 0x00002007140085a7 */ /* 0x000e64000800007f */
[----:B-1----:R-:W-:Y:S05]  /*e7d0*/  @!P0 BRA `(.L_x_282) ;  /* 0xfffffffc00f08947 */ /* 0x002fea000383ffff */
[----:B------:R-:W-:Y:S05]  /*e7e0*/  BRA `(.L_x_301) ;  /* 0xfffffff000707947 */ /* 0x000fea000383ffff */
.L_x_290:
[----:B------:R-:W-:Y:S01]  /*e7f0*/  BSSY B0, `(.L_x_302) ;  /* 0x0000006000007945 */ /* 0x000fe20003800000 */
[----:B------:R-:W-:-:S07]  /*e800*/  IMAD.MOV.U32 R15, RZ, RZ, -0x1 ;  /* 0xffffffffff0f7424 */ /* 0x000fce00078e00ff */
[----:B------:R-:W-:Y:S05]  /*e810*/  WARPSYNC.COLLECTIVE R15, `(.L_x_303) ;  /* 0x000000000f0c7348 */ /* 0x000fea0003c00000 */
[----:B------:R-:W-:Y:S02]  /*e820*/  ELECT P6, UR62, PT ;  /* 0x00000000003e782f */ /* 0x000fe400038c0000 */
[----:B------:R-:W-:Y:S01]  /*e830*/  MOV R14, UR62 ;  /* 0x0000003e000e7c02 */ /* 0x000fe20008000f00 */
[----:B------:R-:W-:Y:S10]  /*e840*/  ENDCOLLECTIVE ;  /* 0x000000000000791b */ /* 0x000ff40003800000 */
.L_x_303:
[----:B------:R-:W-:Y:S05]  /*e850*/  BSYNC B0 ;  /* 0x0000000000007941 */ /* 0x000fea0003800000 */
.L_x_302:
[----:B------:R-:W-:Y:S05]  /*e860*/  BRA `(.L_x_304) ;  /* 0xfffffff800cc7947 */ /* 0x000fea000383ffff */
.L_x_294:
[----:B0-----:R0:W1:Y:S02]  /*e870*/  SYNCS.PHASECHK.TRANS64.TRYWAIT P0, [R7+URZ], R4 ;  /* 0x00000004070075a7 */ /* 0x001064000800017f */
[----:B-1----:R-:W-:Y:S05]  /*e880*/  @!P0 NANOSLEEP.SYNCS 0x989680 ;  /* 0x009896800000895d */ /* 0x002fea0003900000 */
[----:B------:R-:W1:Y:S02]  /*e890*/  @!P0 SYNCS.PHASECHK.TRANS64 P0, [R7+URZ], R4 ;  /* 0x00000004070085a7 */ /* 0x000e64000800007f */
[----:B-1----:R-:W-:Y:S05]  /*e8a0*/  @!P0 BRA `(.L_x_294) ;  /* 0xfffffffc00f08947 */ /* 0x002fea000383ffff */
[----:B------:R-:W-:Y:S05]  /*e8b0*/  BRA `(.L_x_305) ;  /* 0xfffffffc000c7947 */ /* 0x000fea000383ffff */
.L_x_295:
[----:B0-----:R0:W1:Y:S02]  /*e8c0*/  SYNCS.PHASECHK.TRANS64.TRYWAIT P0, [R8+URZ], R5 ;  /* 0x00000005080075a7 */ /* 0x001064000800017f */
[----:B-1----:R-:W-:Y:S05]  /*e8d0*/  @!P0 NANOSLEEP.SYNCS 0x989680 ;  /* 0x009896800000895d */ /* 0x002fea0003900000 */
[----:B------:R-:W1:Y:S02]  /*e8e0*/  @!P0 SYNCS.PHASECHK.TRANS64 P0, [R8+URZ], R5 ;  /* 0x00000005080085a7 */ /* 0x000e64000800007f */
[----:B-1----:R-:W-:Y:S05]  /*e8f0*/  @!P0 BRA `(.L_x_295) ;  /* 0xfffffffc00f08947 */ /* 0x002fea000383ffff */
[----:B------:R-:W-:Y:S05]  /*e900*/  BRA `(.L_x_306) ;  /* 0xfffffffc001c7947 */ /* 0x000fea000383ffff */
.L_x_296:
[----:B-1----:R1:W2:Y:S02]  /*e910*/  SYNCS.PHASECHK.TRANS64.TRYWAIT P0, [R11+URZ], R6 ;  /* 0x000000060b0075a7 */ /* 0x0022a4000800017f */
[----:B--2---:R-:W-:Y:S05]  /*e920*/  @!P0 NANOSLEEP.SYNCS 0x989680 ;  /* 0x009896800000895d */ /* 0x004fea0003900000 */
[----:B------:R-:W2:Y:S02]  /*e930*/  @!P0 SYNCS.PHASECHK.TRANS64 P0, [R11+URZ], R6 ;  /* 0x000000060b0085a7 */ /* 0x000ea4000800007f */
[----:B--2---:R-:W-:Y:S05]  /*e940*/  @!P0 BRA `(.L_x_296) ;  /* 0xfffffffc00f08947 */ /* 0x004fea000383ffff */
[----:B------:R-:W-:Y:S05]  /*e950*/  BRA `(.L_x_307) ;  /* 0xfffffffc00247947 */ /* 0x000fea000383ffff */
.L_x_308:
[----:B------:R-:W-:-:S00]  /*e960*/  BRA `(.L_x_308) ;  /* 0xfffffffc00fc7947 */ /* 0x000fc0000383ffff */
[----:B------:R-:W-:-:S00]  /*e970*/  NOP ;  /* 0x0000000000007918 */ /* 0x000fc00000000000 */
        /* <DEDUP_REMOVED lines=8> */
.L_x_309:


//--------------------- .nv.global.init           --------------------------
	.section	.nv.global.init,"aw",@progbits
.nv.global.init:
	.type		$str$22,@object
	.size		$str$22,($str$23 - $str$22)
$str$22:
        /*0000*/ 	.byte	0x6b, 0x5f, 0x74, 0x69, 0x6c, 0x65, 0x5f, 0x63, 0x6f, 0x75, 0x6e, 0x74, 0x20, 0x3e, 0x3d, 0x20
        /*0010*/ 	.byte	0x31, 0x00
	.type		$str$23,@object
	.size		$str$23,(__unnamed_1 - $str$23)
$str$23:
        /*0012*/ 	.byte	0x2f, 0x74, 0x6d, 0x70, 0x2f, 0x63, 0x75, 0x74, 0x6c, 0x61, 0x73, 0x73, 0x5f, 0x73, 0x77, 0x65
        /*0022*/ 	.byte	0x65, 0x70, 0x5f, 0x73, 0x72, 0x63, 0x2f, 0x69, 0x6e, 0x63, 0x6c, 0x75, 0x64, 0x65, 0x2f, 0x63
        /*0032*/ 	.byte	0x75, 0x74, 0x6c, 0x61, 0x73, 0x73, 0x2f, 0x67, 0x65, 0x6d, 0x6d, 0x2f, 0x63, 0x6f, 0x6c, 0x6c
        /*0042*/ 	.byte	0x65, 0x63, 0x74, 0x69, 0x76, 0x65, 0x2f, 0x73, 0x6d, 0x39, 0x30, 0x5f, 0x6d, 0x6d, 0x61, 0x5f
        /*0052*/ 	.byte	0x74, 0x6d, 0x61, 0x5f, 0x67, 0x6d, 0x6d, 0x61, 0x5f, 0x73, 0x73, 0x5f, 0x77, 0x61, 0x72, 0x70
        /*0062*/ 	.byte	0x73, 0x70, 0x65, 0x63, 0x69, 0x61, 0x6c, 0x69, 0x7a, 0x65, 0x64, 0x2e, 0x68, 0x70, 0x70, 0x00
	.type		__unnamed_1,@object
	.size		__unnamed_1,(.L_0 - __unnamed_1)
__unnamed_1:
        /*0072*/ 	.byte	0x76, 0x6f, 0x69, 0x64, 0x20, 0x63, 0x75, 0x74, 0x6c, 0x61, 0x73, 0x73, 0x3a, 0x3a, 0x67, 0x65
        /* <DEDUP_REMOVED lines=180> */
        /*0bc2*/ 	.byte	0x75, 0x74, 0x65, 0x3a, 0x3a, 0x69, 0x64, 0x65, 0x6e, 0x74, 0x69, 0x74, 0x79, 0x5d, 0x00
.L_0:


//--------------------- .nv.shared._ZN7cutlass13device_kernelINS_4gemm6kernel13GemmUniversalIN4cute5tupleIJiiiiEEENS1_10collective13CollectiveMmaINS1_34MainloopSm90TmaGmmaWarpSpecializedILi4ENS5_IJNS4_1CILi2EEENSA_ILi1EEESC_EEENS1_35KernelTmaWarpSpecializedCooperativeEEENS5_IJNSA_ILi128EEENSA_ILi240EEENSA_ILi64EEEEEENS_10bfloat16_tENS5_IJlSC_lEEESK_SL_NS4_8TiledMMAINS4_8MMA_AtomIJNS4_4SM904GMMA27MMA_64x16x16_F32BF16BF16_SSILNSP_5MajorE0ELSR_0ELNSP_7ScaleInE1ELSS_1EEEEEENS4_6LayoutISD_NS5_IJSC_NSA_ILi0EEESW_EEEEENS5_IJNS4_10UnderscoreESZ_SZ_EEEEENS4_13SM90_TMA_LOADENS4_14ComposedLayoutINS4_7SwizzleILi3ELi4ELi3EEENS4_18smem_ptr_flag_bitsILi16EEENSV_INS5_IJNSA_ILi8EEESI_EEENS5_IJSI_SC_EEEEEEEvNS4_8identityENS4_23SM90_TMA_LOAD_MULTICASTES1C_vS1D_EENS_8epilogue10collective6detail29Sm90TmaWarpSpecializedAdapterINS1H_15DefaultEpilogueISK_SL_SL_NS1G_6thread17LinearCombinationISK_Li1EffLNS1L_9ScaleType4KindE0ELNS_15FloatRoundStyleE2ESK_EENS1_15EpilogueDefaultEEEEEvvEEEEvNT_6ParamsE --------------------------
	.section	.nv.shared._ZN7cutlass13device_kernelINS_4gemm6kernel13GemmUniversalIN4cute5tupleIJiiiiEEENS1_10collective13CollectiveMmaINS1_34MainloopSm90TmaGmmaWarpSpecializedILi4ENS5_IJNS4_1CILi2EEENSA_ILi1EEESC_EEENS1_35KernelTmaWarpSpecializedCooperativeEEENS5_IJNSA_ILi128EEENSA_ILi240EEENSA_ILi64EEEEEENS_10bfloat16_tENS5_IJlSC_lEEESK_SL_NS4_8TiledMMAINS4_8MMA_AtomIJNS4_4SM904GMMA27MMA_64x16x16_F32BF16BF16_SSILNSP_5MajorE0ELSR_0ELNSP_7ScaleInE1ELSS_1EEEEEENS4_6LayoutISD_NS5_IJSC_NSA_ILi0EEESW_EEEEENS5_IJNS4_10UnderscoreESZ_SZ_EEEEENS4_13SM90_TMA_LOADENS4_14ComposedLayoutINS4_7SwizzleILi3ELi4ELi3EEENS4_18smem_ptr_flag_bitsILi16EEENSV_INS5_IJNSA_ILi8EEESI_EEENS5_IJSI_SC_EEEEEEEvNS4_8identityENS4_23SM90_TMA_LOAD_MULTICASTES1C_vS1D_EENS_8epilogue10collective6detail29Sm90TmaWarpSpecializedAdapterINS1H_15DefaultEpilogueISK_SL_SL_NS1G_6thread17LinearCombinationISK_Li1EffLNS1L_9ScaleType4KindE0ELNS_15FloatRoundStyleE2ESK_EENS1_15EpilogueDefaultEEEEEvvEEEEvNT_6ParamsE,"aw",@nobits
	.sectionflags	@""
	.align	16
	.zero		1024


//--------------------- .nv.shared.reserved.0     --------------------------
	.section	.nv.shared.reserved.0,"aw",@nobits
	.weak		__nv_reservedSMEM_offset_0_alias
	.size		__nv_reservedSMEM_offset_0_alias, 0, 0
	.other		__nv_reservedSMEM_offset_0_alias,@"STO_CUDA_RESERVED_SHARED STV_DEFAULT"
__nv_reservedSMEM_offset_0_alias:
	.zero		0


//--------------------- .nv.global                --------------------------
	.section	.nv.global,"aw",@nobits
.nv.global:
	.type		_ZN40_INTERNAL_8115c9f6_4_k_cu_434f9083_131844cute1_E,@object
	.size		_ZN40_INTERNAL_8115c9f6_4_k_cu_434f9083_131844cute1_E,(_ZN40_INTERNAL_8115c9f6_4_k_cu_434f9083_131844cuda3std3__45__cpo6cbeginE - _ZN40_INTERNAL_8115c9f6_4_k_cu_434f9083_131844cute1_E)
_ZN40_INTERNAL_8115c9f6_4_k_cu_434f9083_131844cute1_E:
	.zero		1
	.type		_ZN40_INTERNAL_8115c9f6_4_k_cu_434f9083_131844cuda3std3__45__cpo6cbeginE,@object
	.size		_ZN40_INTERNAL_8115c9f6_4_k_cu_434f9083_131844cuda3std3__45__cpo6cbeginE,(_ZN40_INTERNAL_8115c9f6_4_k_cu_434f9083_131844cuda3std3__48in_placeE - _ZN40_INTERNAL_8115c9f6_4_k_cu_434f9083_131844cuda3std3__45__cpo6cbeginE)
_ZN40_INTERNAL_8115c9f6_4_k_cu_434f9083_131844cuda3std3__45__cpo6cbeginE:
	.zero		1
	.type		_ZN40_INTERNAL_8115c9f6_4_k_cu_434f9083_131844cuda3std3__48in_placeE,@object
	.size		_ZN40_INTERNAL_8115c9f6_4_k_cu_434f9083_131844cuda3std3__48in_placeE,(_ZN40_INTERNAL_8115c9f6_4_k_cu_434f9083_131844cuda3std6ranges3__45__cpo9iter_moveE - _ZN40_INTERNAL_8115c9f6_4_k_cu_434f9083_131844cuda3std3__48in_placeE)
_ZN40_INTERNAL_8115c9f6_4_k_cu_434f9083_131844cuda3std3__48in_placeE:
	.zero		1
	.type		_ZN40_INTERNAL_8115c9f6_4_k_cu_434f9083_131844cuda3std6ranges3__45__cpo9iter_moveE,@object
	.size		_ZN40_INTERNAL_8115c9f6_4_k_cu_434f9083_131844cuda3std6ranges3__45__cpo9iter_moveE,(_ZN40_INTERNAL_8115c9f6_4_k_cu_434f9083_131844cuda3std3__45__cpo5beginE - _ZN40_INTERNAL_8115c9f6_4_k_cu_434f9083_131844cuda3std6ranges3__45__cpo9iter_moveE)
_ZN40_INTERNAL_8115c9f6_4_k_cu_434f9083_131844cuda3std6ranges3__45__cpo9iter_moveE:
	.zero		1
	.type		_ZN40_INTERNAL_8115c9f6_4_k_cu_434f9083_131844cuda3std3__45__cpo5beginE,@object
	.size		_ZN40_INTERNAL_8115c9f6_4_k_cu_434f9083_131844cuda3std3__45__cpo5beginE,(_ZN40_INTERNAL_8115c9f6_4_k_cu_434f9083_131844cuda3std3__442_GLOBAL__N__8115c9f6_4_k_cu_434f9083_131846ignoreE - _ZN40_INTERNAL_8115c9f6_4_k_cu_434f9083_131844cuda3std3__45__cpo5beginE)
_ZN40_INTERNAL_8115c9f6_4_k_cu_434f9083_131844cuda3std3__45__cpo5beginE:
	.zero		1
	.type		_ZN40_INTERNAL_8115c9f6_4_k_cu_434f9083_131844cuda3std3__442_GLOBAL__N__8115c9f6_4_k_cu_434f9083_131846ignoreE,@object
	.size		_ZN40_INTERNAL_8115c9f6_4_k_cu_434f9083_131844cuda3std3__442_GLOBAL__N__8115c9f6_4_k_cu_434f9083_131846ignoreE,(_ZN40_INTERNAL_8115c9f6_4_k_cu_434f9083_131844cute7productE - _ZN40_INTERNAL_8115c9f6_4_k_cu_434f9083_131844cuda3std3__442_GLOBAL__N__8115c9f6_4_k_cu_434f9083_131846ignoreE)
_ZN40_INTERNAL_8115c9f6_4_k_cu_434f9083_131844cuda3std3__442_GLOBAL__N__8115c9f6_4_k_cu_434f9083_131846ignoreE:
	.zero		1
	.type		_ZN40_INTERNAL_8115c9f6_4_k_cu_434f9083_131844cute7productE,@object
	.size		_ZN40_INTERNAL_8115c9f6_4_k_cu_434f9083_131844cute7productE,(_ZN40_INTERNAL_8115c9f6_4_k_cu_434f9083_131844cuda3std3__45__cpo3endE - _ZN40_INTERNAL_8115c9f6_4_k_cu_434f9083_131844cute7productE)
_ZN40_INTERNAL_8115c9f6_4_k_cu_434f9083_131844cute7productE:
	.zero		1
	.type		_ZN40_INTERNAL_8115c9f6_4_k_cu_434f9083_131844cuda3std3__45__cpo3endE,@object
	.size		_ZN40_INTERNAL_8115c9f6_4_k_cu_434f9083_131844cuda3std3__45__cpo3endE,(_ZN40_INTERNAL_8115c9f6_4_k_cu_434f9083_131844cuda3std3__419piecewise_constructE - _ZN40_INTERNAL_8115c9f6_4_k_cu_434f9083_131844cuda3std3__45__cpo3endE)
_ZN40_INTERNAL_8115c9f6_4_k_cu_434f9083_131844cuda3std3__45__cpo3endE:
	.zero		1
	.type		_ZN40_INTERNAL_8115c9f6_4_k_cu_434f9083_131844cuda3std3__419piecewise_constructE,@object
	.size		_ZN40_INTERNAL_8115c9f6_4_k_cu_434f9083_131844cuda3std3__419piecewise_constructE,(_ZN40_INTERNAL_8115c9f6_4_k_cu_434f9083_131844cuda3std3__45__cpo4cendE - _ZN40_INTERNAL_8115c9f6_4_k_cu_434f9083_131844cuda3std3__419piecewise_constructE)
_ZN40_INTERNAL_8115c9f6_4_k_cu_434f9083_131844cuda3std3__419piecewise_constructE:
	.zero		1
	.type		_ZN40_INTERNAL_8115c9f6_4_k_cu_434f9083_131844cuda3std3__45__cpo4cendE,@object
	.size		_ZN40_INTERNAL_8115c9f6_4_k_cu_434f9083_131844cuda3std3__45__cpo4cendE,(_ZN40_INTERNAL_8115c9f6_4_k_cu_434f9083_131844cuda3std6ranges3__45__cpo4swapE - _ZN40_INTERNAL_8115c9f6_4_k_cu_434f9083_131844cuda3std3__45__cpo4cendE)
_ZN40_INTERNAL_8115c9f6_4_k_cu_434f9083_131844cuda3std3__45__cpo4cendE:
	.zero		1
	.type		_ZN40_INTERNAL_8115c9f6_4_k_cu_434f9083_131844cuda3std6ranges3__45__cpo4swapE,@object
	.size		_ZN40_INTERNAL_8115c9f6_4_k_cu_434f9083_131844cuda3std6ranges3__45__cpo4swapE,(.L_8 - _ZN40_INTERNAL_8115c9f6_4_k_cu_434f9083_131844cuda3std6ranges3__45__cpo4swapE)
_ZN40_INTERNAL_8115c9f6_4_k_cu_434f9083_131844cuda3std6ranges3__45__cpo4swapE:
	.zero		1
.L_8:


//--------------------- .nv.constant0._ZN7cutlass13device_kernelINS_4gemm6kernel13GemmUniversalIN4cute5tupleIJiiiiEEENS1_10collective13CollectiveMmaINS1_34MainloopSm90TmaGmmaWarpSpecializedILi4ENS5_IJNS4_1CILi2EEENSA_ILi1EEESC_EEENS1_35KernelTmaWarpSpecializedCooperativeEEENS5_IJNSA_ILi128EEENSA_ILi240EEENSA_ILi64EEEEEENS_10bfloat16_tENS5_IJlSC_lEEESK_SL_NS4_8TiledMMAINS4_8MMA_AtomIJNS4_4SM904GMMA27MMA_64x16x16_F32BF16BF16_SSILNSP_5MajorE0ELSR_0ELNSP_7ScaleInE1ELSS_1EEEEEENS4_6LayoutISD_NS5_IJSC_NSA_ILi0EEESW_EEEEENS5_IJNS4_10UnderscoreESZ_SZ_EEEEENS4_13SM90_TMA_LOADENS4_14ComposedLayoutINS4_7SwizzleILi3ELi4ELi3EEENS4_18smem_ptr_flag_bitsILi16EEENSV_INS5_IJNSA_ILi8EEESI_EEENS5_IJSI_SC_EEEEEEEvNS4_8identityENS4_23SM90_TMA_LOAD_MULTICASTES1C_vS1D_EENS_8epilogue10collective6detail29Sm90TmaWarpSpecializedAdapterINS1H_15DefaultEpilogueISK_SL_SL_NS1G_6thread17LinearCombinationISK_Li1EffLNS1L_9ScaleType4KindE0ELNS_15FloatRoundStyleE2ESK_EENS1_15EpilogueDefaultEEEEEvvEEEEvNT_6ParamsE --------------------------
	.section	.nv.constant0._ZN7cutlass13device_kernelINS_4gemm6kernel13GemmUniversalIN4cute5tupleIJiiiiEEENS1_10collective13CollectiveMmaINS1_34MainloopSm90TmaGmmaWarpSpecializedILi4ENS5_IJNS4_1CILi2EEENSA_ILi1EEESC_EEENS1_35KernelTmaWarpSpecializedCooperativeEEENS5_IJNSA_ILi128EEENSA_ILi240EEENSA_ILi64EEEEEENS_10bfloat16_tENS5_IJlSC_lEEESK_SL_NS4_8TiledMMAINS4_8MMA_AtomIJNS4_4SM904GMMA27MMA_64x16x16_F32BF16BF16_SSILNSP_5MajorE0ELSR_0ELNSP_7ScaleInE1ELSS_1EEEEEENS4_6LayoutISD_NS5_IJSC_NSA_ILi0EEESW_EEEEENS5_IJNS4_10UnderscoreESZ_SZ_EEEEENS4_13SM90_TMA_LOADENS4_14ComposedLayoutINS4_7SwizzleILi3ELi4ELi3EEENS4_18smem_ptr_flag_bitsILi16EEENSV_INS5_IJNSA_ILi8EEESI_EEENS5_IJSI_SC_EEEEEEEvNS4_8identityENS4_23SM90_TMA_LOAD_MULTICASTES1C_vS1D_EENS_8epilogue10collective6detail29Sm90TmaWarpSpecializedAdapterINS1H_15DefaultEpilogueISK_SL_SL_NS1G_6thread17LinearCombinationISK_Li1EffLNS1L_9ScaleType4KindE0ELNS_15FloatRoundStyleE2ESK_EENS1_15EpilogueDefaultEEEEEvvEEEEvNT_6ParamsE,"a",@progbits
	.sectionflags	@""
	.align	4
.nv.constant0._ZN7cutlass13device_kernelINS_4gemm6kernel13GemmUniversalIN4cute5tupleIJiiiiEEENS1_10collective13CollectiveMmaINS1_34MainloopSm90TmaGmmaWarpSpecializedILi4ENS5_IJNS4_1CILi2EEENSA_ILi1EEESC_EEENS1_35KernelTmaWarpSpecializedCooperativeEEENS5_IJNSA_ILi128EEENSA_ILi240EEENSA_ILi64EEEEEENS_10bfloat16_tENS5_IJlSC_lEEESK_SL_NS4_8TiledMMAINS4_8MMA_AtomIJNS4_4SM904GMMA27MMA_64x16x16_F32BF16BF16_SSILNSP_5MajorE0ELSR_0ELNSP_7ScaleInE1ELSS_1EEEEEENS4_6LayoutISD_NS5_IJSC_NSA_ILi0EEESW_EEEEENS5_IJNS4_10UnderscoreESZ_SZ_EEEEENS4_13SM90_TMA_LOADENS4_14ComposedLayoutINS4_7SwizzleILi3ELi4ELi3EEENS4_18smem_ptr_flag_bitsILi16EEENSV_INS5_IJNSA_ILi8EEESI_EEENS5_IJSI_SC_EEEEEEEvNS4_8identityENS4_23SM90_TMA_LOAD_MULTICASTES1C_vS1D_EENS_8epilogue10collective6detail29Sm90TmaWarpSpecializedAdapterINS1H_15DefaultEpilogueISK_SL_SL_NS1G_6thread17LinearCombinationISK_Li1EffLNS1L_9ScaleType4KindE0ELNS_15FloatRoundStyleE2ESK_EENS1_15EpilogueDefaultEEEEEvvEEEEvNT_6ParamsE:
	.zero		1664


//--------------------- SYMBOLS --------------------------

	.type		.nv.reservedSmem.offset0,@object
	.size		.nv.reservedSmem.offset0,0x4
	.type		__assertfail,@function
